//
// Generated by NVIDIA NVVM Compiler
//
// Compiler Build ID: CL-36424714
// Cuda compilation tools, release 13.0, V13.0.88
// Based on NVVM 20.0.0
//

.version 9.0
.target sm_100
.address_size 64

	// .globl	_Z11scaleKernelIffEvPT_mm

.visible .entry _Z11scaleKernelIffEvPT_mm(
	.param .u64 .ptr .align 1 _Z11scaleKernelIffEvPT_mm_param_0,
	.param .u64 _Z11scaleKernelIffEvPT_mm_param_1,
	.param .u64 _Z11scaleKernelIffEvPT_mm_param_2
)
{
	.reg .pred 	%p<2>;
	.reg .b32 	%r<5>;
	.reg .b32 	%f<4>;
	.reg .b64 	%rd<8>;

	ld.param.u64 	%rd2, [_Z11scaleKernelIffEvPT_mm_param_0];
	ld.param.u64 	%rd4, [_Z11scaleKernelIffEvPT_mm_param_1];
	ld.param.u64 	%rd3, [_Z11scaleKernelIffEvPT_mm_param_2];
	mov.u32 	%r1, %ctaid.x;
	mov.u32 	%r2, %ntid.x;
	mov.u32 	%r3, %tid.x;
	mad.lo.s32 	%r4, %r1, %r2, %r3;
	cvt.u64.u32 	%rd1, %r4;
	setp.le.u64 	%p1, %rd4, %rd1;
	@%p1 bra 	$L__BB0_2;
	cvta.to.global.u64 	%rd5, %rd2;
	shl.b64 	%rd6, %rd1, 2;
	add.s64 	%rd7, %rd5, %rd6;
	ld.global.f32 	%f1, [%rd7];
	cvt.rn.f32.u64 	%f2, %rd3;
	div.rn.f32 	%f3, %f1, %f2;
	st.global.f32 	[%rd7], %f3;
$L__BB0_2:
	ret;

}
	// .globl	_Z11scaleKernelI6float2fEvPT_mm
.visible .entry _Z11scaleKernelI6float2fEvPT_mm(
	.param .u64 .ptr .align 1 _Z11scaleKernelI6float2fEvPT_mm_param_0,
	.param .u64 _Z11scaleKernelI6float2fEvPT_mm_param_1,
	.param .u64 _Z11scaleKernelI6float2fEvPT_mm_param_2
)
{
	.reg .pred 	%p<2>;
	.reg .b32 	%r<5>;
	.reg .b32 	%f<6>;
	.reg .b64 	%rd<8>;

	ld.param.u64 	%rd2, [_Z11scaleKernelI6float2fEvPT_mm_param_0];
	ld.param.u64 	%rd4, [_Z11scaleKernelI6float2fEvPT_mm_param_1];
	ld.param.u64 	%rd3, [_Z11scaleKernelI6float2fEvPT_mm_param_2];
	mov.u32 	%r1, %ctaid.x;
	mov.u32 	%r2, %ntid.x;
	mov.u32 	%r3, %tid.x;
	mad.lo.s32 	%r4, %r1, %r2, %r3;
	cvt.u64.u32 	%rd1, %r4;
	setp.le.u64 	%p1, %rd4, %rd1;
	@%p1 bra 	$L__BB1_2;
	cvta.to.global.u64 	%rd5, %rd2;
	shl.b64 	%rd6, %rd1, 3;
	add.s64 	%rd7, %rd5, %rd6;
	ld.global.v2.f32 	{%f1, %f2}, [%rd7];
	cvt.rn.f32.u64 	%f3, %rd3;
	div.rn.f32 	%f4, %f1, %f3;
	div.rn.f32 	%f5, %f2, %f3;
	st.global.v2.f32 	[%rd7], {%f4, %f5};
$L__BB1_2:
	ret;

}
	// .globl	_Z11scaleKernelIddEvPT_mm
.visible .entry _Z11scaleKernelIddEvPT_mm(
	.param .u64 .ptr .align 1 _Z11scaleKernelIddEvPT_mm_param_0,
	.param .u64 _Z11scaleKernelIddEvPT_mm_param_1,
	.param .u64 _Z11scaleKernelIddEvPT_mm_param_2
)
{
	.reg .pred 	%p<2>;
	.reg .b32 	%r<5>;
	.reg .b64 	%rd<8>;
	.reg .b64 	%fd<4>;

	ld.param.u64 	%rd2, [_Z11scaleKernelIddEvPT_mm_param_0];
	ld.param.u64 	%rd4, [_Z11scaleKernelIddEvPT_mm_param_1];
	ld.param.u64 	%rd3, [_Z11scaleKernelIddEvPT_mm_param_2];
	mov.u32 	%r1, %ctaid.x;
	mov.u32 	%r2, %ntid.x;
	mov.u32 	%r3, %tid.x;
	mad.lo.s32 	%r4, %r1, %r2, %r3;
	cvt.u64.u32 	%rd1, %r4;
	setp.le.u64 	%p1, %rd4, %rd1;
	@%p1 bra 	$L__BB2_2;
	cvta.to.global.u64 	%rd5, %rd2;
	shl.b64 	%rd6, %rd1, 3;
	add.s64 	%rd7, %rd5, %rd6;
	ld.global.f64 	%fd1, [%rd7];
	cvt.rn.f64.u64 	%fd2, %rd3;
	div.rn.f64 	%fd3, %fd1, %fd2;
	st.global.f64 	[%rd7], %fd3;
$L__BB2_2:
	ret;

}
	// .globl	_Z11scaleKernelI7double2dEvPT_mm
.visible .entry _Z11scaleKernelI7double2dEvPT_mm(
	.param .u64 .ptr .align 1 _Z11scaleKernelI7double2dEvPT_mm_param_0,
	.param .u64 _Z11scaleKernelI7double2dEvPT_mm_param_1,
	.param .u64 _Z11scaleKernelI7double2dEvPT_mm_param_2
)
{
	.reg .pred 	%p<2>;
	.reg .b32 	%r<5>;
	.reg .b64 	%rd<8>;
	.reg .b64 	%fd<6>;

	ld.param.u64 	%rd2, [_Z11scaleKernelI7double2dEvPT_mm_param_0];
	ld.param.u64 	%rd4, [_Z11scaleKernelI7double2dEvPT_mm_param_1];
	ld.param.u64 	%rd3, [_Z11scaleKernelI7double2dEvPT_mm_param_2];
	mov.u32 	%r1, %ctaid.x;
	mov.u32 	%r2, %ntid.x;
	mov.u32 	%r3, %tid.x;
	mad.lo.s32 	%r4, %r1, %r2, %r3;
	cvt.u64.u32 	%rd1, %r4;
	setp.le.u64 	%p1, %rd4, %rd1;
	@%p1 bra 	$L__BB3_2;
	cvta.to.global.u64 	%rd5, %rd2;
	shl.b64 	%rd6, %rd1, 4;
	add.s64 	%rd7, %rd5, %rd6;
	ld.global.v2.f64 	{%fd1, %fd2}, [%rd7];
	cvt.rn.f64.u64 	%fd3, %rd3;
	div.rn.f64 	%fd4, %fd1, %fd3;
	div.rn.f64 	%fd5, %fd2, %fd3;
	st.global.v2.f64 	[%rd7], {%fd4, %fd5};
$L__BB3_2:
	ret;

}


// ===== COMPILED SASS (sm_100) =====

	.target	sm_100

	.elftype	@"ET_EXEC"


//--------------------- .note.nv.tkinfo           --------------------------
	.section	.note.nv.tkinfo,"",@"SHT_NOTE"
	.sectionflags	@"SHF_NOTE_NV_TKINFO"
	.tkinfo
        /*0018*/ 	.word	0x00000002
        /*0030*/ 	.string	""
        /*0030*/ 	.string	"ptxas"
        /*0030*/ 	.string	"Cuda compilation tools, release 13.0, V13.0.88"
        /*0030*/ 	.string	"Build cuda_13.0.r13.0/compiler.36424714_0"
        /*0030*/ 	.string	"-arch sm_100 -m 64 "



//--------------------- .note.nv.cuinfo           --------------------------
	.section	.note.nv.cuinfo,"",@"SHT_NOTE"
	.sectionflags	@"SHF_NOTE_NV_CUINFO"
        /*0018*/ 	.short	0x0002
        /*001a*/ 	.short	0x0064
        /*001c*/ 	.short	0x0082
	.zero		2


//--------------------- .nv.info                  --------------------------
	.section	.nv.info,"",@"SHT_CUDA_INFO"
	.align	4


	//----- nvinfo : EIATTR_REGCOUNT
	.align		4
        /*0000*/ 	.byte	0x04, 0x2f
        /*0002*/ 	.short	(.L_1 - .L_0)
	.align		4
.L_0:
        /*0004*/ 	.word	index@(_Z11scaleKernelIffEvPT_mm)
        /*0008*/ 	.word	0x00000010


	//----- nvinfo : EIATTR_FRAME_SIZE
	.align		4
.L_1:
        /*000c*/ 	.byte	0x04, 0x11
        /*000e*/ 	.short	(.L_3 - .L_2)
	.align		4
.L_2:
        /*0010*/ 	.word	index@($__internal_3_$__cuda_sm3x_div_rn_noftz_f32_slowpath)
        /*0014*/ 	.word	0x00000000


	//----- nvinfo : EIATTR_FRAME_SIZE
	.align		4
.L_3:
        /*0018*/ 	.byte	0x04, 0x11
        /*001a*/ 	.short	(.L_5 - .L_4)
	.align		4
.L_4:
        /*001c*/ 	.word	index@(_Z11scaleKernelIffEvPT_mm)
        /*0020*/ 	.word	0x00000000


	//----- nvinfo : EIATTR_REGCOUNT
	.align		4
.L_5:
        /*0024*/ 	.byte	0x04, 0x2f
        /*0026*/ 	.short	(.L_7 - .L_6)
	.align		4
.L_6:
        /*0028*/ 	.word	index@(_Z11scaleKernelI6float2fEvPT_mm)
        /*002c*/ 	.word	0x00000014


	//----- nvinfo : EIATTR_FRAME_SIZE
	.align		4
.L_7:
        /*0030*/ 	.byte	0x04, 0x11
        /*0032*/ 	.short	(.L_9 - .L_8)
	.align		4
.L_8:
        /*0034*/ 	.word	index@($__internal_2_$__cuda_sm3x_div_rn_noftz_f32_slowpath)
        /*0038*/ 	.word	0x00000000


	//----- nvinfo : EIATTR_FRAME_SIZE
	.align		4
.L_9:
        /*003c*/ 	.byte	0x04, 0x11
        /*003e*/ 	.short	(.L_11 - .L_10)
	.align		4
.L_10:
        /*0040*/ 	.word	index@(_Z11scaleKernelI6float2fEvPT_mm)
        /*0044*/ 	.word	0x00000000


	//----- nvinfo : EIATTR_REGCOUNT
	.align		4
.L_11:
        /*0048*/ 	.byte	0x04, 0x2f
        /*004a*/ 	.short	(.L_13 - .L_12)
	.align		4
.L_12:
        /*004c*/ 	.word	index@(_Z11scaleKernelIddEvPT_mm)
        /*0050*/ 	.word	0x0000001a


	//----- nvinfo : EIATTR_FRAME_SIZE
	.align		4
.L_13:
        /*0054*/ 	.byte	0x04, 0x11
        /*0056*/ 	.short	(.L_15 - .L_14)
	.align		4
.L_14:
        /*0058*/ 	.word	index@($__internal_1_$__cuda_sm20_div_rn_f64_full)
        /*005c*/ 	.word	0x00000000


	//----- nvinfo : EIATTR_FRAME_SIZE
	.align		4
.L_15:
        /*0060*/ 	.byte	0x04, 0x11
        /*0062*/ 	.short	(.L_17 - .L_16)
	.align		4
.L_16:
        /*0064*/ 	.word	index@(_Z11scaleKernelIddEvPT_mm)
        /*0068*/ 	.word	0x00000000


	//----- nvinfo : EIATTR_REGCOUNT
	.align		4
.L_17:
        /*006c*/ 	.byte	0x04, 0x2f
        /*006e*/ 	.short	(.L_19 - .L_18)
	.align		4
.L_18:
        /*0070*/ 	.word	index@(_Z11scaleKernelI7double2dEvPT_mm)
        /*0074*/ 	.word	0x0000001f


	//----- nvinfo : EIATTR_FRAME_SIZE
	.align		4
.L_19:
        /*0078*/ 	.byte	0x04, 0x11
        /*007a*/ 	.short	(.L_21 - .L_20)
	.align		4
.L_20:
        /*007c*/ 	.word	index@($__internal_0_$__cuda_sm20_div_rn_f64_full)
        /*0080*/ 	.word	0x00000000


	//----- nvinfo : EIATTR_FRAME_SIZE
	.align		4
.L_21:
        /*0084*/ 	.byte	0x04, 0x11
        /*0086*/ 	.short	(.L_23 - .L_22)
	.align		4
.L_22:
        /*0088*/ 	.word	index@(_Z11scaleKernelI7double2dEvPT_mm)
        /*008c*/ 	.word	0x00000000


	//----- nvinfo : EIATTR_MIN_STACK_SIZE
	.align		4
.L_23:
        /*0090*/ 	.byte	0x04, 0x12
        /*0092*/ 	.short	(.L_25 - .L_24)
	.align		4
.L_24:
        /*0094*/ 	.word	index@(_Z11scaleKernelI7double2dEvPT_mm)
        /*0098*/ 	.word	0x00000000


	//----- nvinfo : EIATTR_MIN_STACK_SIZE
	.align		4
.L_25:
        /*009c*/ 	.byte	0x04, 0x12
        /*009e*/ 	.short	(.L_27 - .L_26)
	.align		4
.L_26:
        /*00a0*/ 	.word	index@(_Z11scaleKernelIddEvPT_mm)
        /*00a4*/ 	.word	0x00000000


	//----- nvinfo : EIATTR_MIN_STACK_SIZE
	.align		4
.L_27:
        /*00a8*/ 	.byte	0x04, 0x12
        /*00aa*/ 	.short	(.L_29 - .L_28)
	.align		4
.L_28:
        /*00ac*/ 	.word	index@(_Z11scaleKernelI6float2fEvPT_mm)
        /*00b0*/ 	.word	0x00000000


	//----- nvinfo : EIATTR_MIN_STACK_SIZE
	.align		4
.L_29:
        /*00b4*/ 	.byte	0x04, 0x12
        /*00b6*/ 	.short	(.L_31 - .L_30)
	.align		4
.L_30:
        /*00b8*/ 	.word	index@(_Z11scaleKernelIffEvPT_mm)
        /*00bc*/ 	.word	0x00000000
.L_31:


//--------------------- .nv.compat                --------------------------
	.section	.nv.compat,"",@"SHT_CUDA_COMPAT_INFO"
	.align	4
        /*0000*/ 	.byte	0x02, 0x09, 0x00, 0x00, 0x02, 0x02, 0x01, 0x00, 0x02, 0x05, 0x05, 0x00, 0x03, 0x07, 0x01, 0x01
        /*0010*/ 	.byte	0x02, 0x03, 0x00, 0x00, 0x02, 0x06, 0x01, 0x00, 0x04, 0x0b, 0x08, 0x00, 0x01, 0x00, 0x00, 0x00
        /*0020*/ 	.byte	0x00, 0x00, 0x00, 0x00


//--------------------- .nv.info._Z11scaleKernelI7double2dEvPT_mm --------------------------
	.section	.nv.info._Z11scaleKernelI7double2dEvPT_mm,"",@"SHT_CUDA_INFO"
	.sectionflags	@""
	.align	4


	//----- nvinfo : EIATTR_CUDA_API_VERSION
	.align		4
        /*0000*/ 	.byte	0x04, 0x37
        /*0002*/ 	.short	(.L_33 - .L_32)
.L_32:
        /*0004*/ 	.word	0x00000082


	//----- nvinfo : EIATTR_KPARAM_INFO
	.align		4
.L_33:
        /*0008*/ 	.byte	0x04, 0x17
        /*000a*/ 	.short	(.L_35 - .L_34)
.L_34:
        /*000c*/ 	.word	0x00000000
        /*0010*/ 	.short	0x0002
        /*0012*/ 	.short	0x0010
        /*0014*/ 	.byte	0x00, 0xf0, 0x21, 0x00


	//----- nvinfo : EIATTR_KPARAM_INFO
	.align		4
.L_35:
        /*0018*/ 	.byte	0x04, 0x17
        /*001a*/ 	.short	(.L_37 - .L_36)
.L_36:
        /*001c*/ 	.word	0x00000000
        /*0020*/ 	.short	0x0001
        /*0022*/ 	.short	0x0008
        /*0024*/ 	.byte	0x00, 0xf0, 0x21, 0x00


	//----- nvinfo : EIATTR_KPARAM_INFO
	.align		4
.L_37:
        /*0028*/ 	.byte	0x04, 0x17
        /*002a*/ 	.short	(.L_39 - .L_38)
.L_38:
        /*002c*/ 	.word	0x00000000
        /*0030*/ 	.short	0x0000
        /*0032*/ 	.short	0x0000
        /*0034*/ 	.byte	0x00, 0xf5, 0x21, 0x00


	//----- nvinfo : EIATTR_SPARSE_MMA_MASK
	.align		4
.L_39:
        /*0038*/ 	.byte	0x03, 0x50
        /*003a*/ 	.short	0x0000


	//----- nvinfo : EIATTR_MAXREG_COUNT
	.align		4
        /*003c*/ 	.byte	0x03, 0x1b
        /*003e*/ 	.short	0x00ff


	//----- nvinfo : EIATTR_MERCURY_ISA_VERSION
	.align		4
        /*0040*/ 	.byte	0x03, 0x5f
        /*0042*/ 	.short	0x0101


	//----- nvinfo : EIATTR_VRC_CTA_INIT_COUNT
	.align		4
        /*0044*/ 	.byte	0x02, 0x4a
	.zero		1
	.zero		1


	//----- nvinfo : EIATTR_EXIT_INSTR_OFFSETS
	.align		4
        /*0048*/ 	.byte	0x04, 0x1c
        /*004a*/ 	.short	(.L_41 - .L_40)


	//   ....[0]....
.L_40:
        /*004c*/ 	.word	0x00000080


	//   ....[1]....
        /*0050*/ 	.word	0x00000410


	//----- nvinfo : EIATTR_CRS_STACK_SIZE
	.align		4
.L_41:
        /*0054*/ 	.byte	0x04, 0x1e
        /*0056*/ 	.short	(.L_43 - .L_42)
.L_42:
        /*0058*/ 	.word	0x00000000


	//----- nvinfo : EIATTR_CBANK_PARAM_SIZE
	.align		4
.L_43:
        /*005c*/ 	.byte	0x03, 0x19
        /*005e*/ 	.short	0x0018


	//----- nvinfo : EIATTR_PARAM_CBANK
	.align		4
        /*0060*/ 	.byte	0x04, 0x0a
        /*0062*/ 	.short	(.L_45 - .L_44)
	.align		4
.L_44:
        /*0064*/ 	.word	index@(.nv.constant0._Z11scaleKernelI7double2dEvPT_mm)
        /*0068*/ 	.short	0x0380
        /*006a*/ 	.short	0x0018


	//----- nvinfo : EIATTR_SW_WAR
	.align		4
.L_45:
        /*006c*/ 	.byte	0x04, 0x36
        /*006e*/ 	.short	(.L_47 - .L_46)
.L_46:
        /*0070*/ 	.word	0x00000008
.L_47:


//--------------------- .nv.info._Z11scaleKernelIddEvPT_mm --------------------------
	.section	.nv.info._Z11scaleKernelIddEvPT_mm,"",@"SHT_CUDA_INFO"
	.sectionflags	@""
	.align	4


	//----- nvinfo : EIATTR_CUDA_API_VERSION
	.align		4
        /*0000*/ 	.byte	0x04, 0x37
        /*0002*/ 	.short	(.L_49 - .L_48)
.L_48:
        /*0004*/ 	.word	0x00000082


	//----- nvinfo : EIATTR_KPARAM_INFO
	.align		4
.L_49:
        /*0008*/ 	.byte	0x04, 0x17
        /*000a*/ 	.short	(.L_51 - .L_50)
.L_50:
        /*000c*/ 	.word	0x00000000
        /*0010*/ 	.short	0x0002
        /*0012*/ 	.short	0x0010
        /*0014*/ 	.byte	0x00, 0xf0, 0x21, 0x00


	//----- nvinfo : EIATTR_KPARAM_INFO
	.align		4
.L_51:
        /*0018*/ 	.byte	0x04, 0x17
        /*001a*/ 	.short	(.L_53 - .L_52)
.L_52:
        /*001c*/ 	.word	0x00000000
        /*0020*/ 	.short	0x0001
        /*0022*/ 	.short	0x0008
        /*0024*/ 	.byte	0x00, 0xf0, 0x21, 0x00


	//----- nvinfo : EIATTR_KPARAM_INFO
	.align		4
.L_53:
        /*0028*/ 	.byte	0x04, 0x17
        /*002a*/ 	.short	(.L_55 - .L_54)
.L_54:
        /*002c*/ 	.word	0x00000000
        /*0030*/ 	.short	0x0000
        /*0032*/ 	.short	0x0000
        /*0034*/ 	.byte	0x00, 0xf5, 0x21, 0x00


	//----- nvinfo : EIATTR_SPARSE_MMA_MASK
	.align		4
.L_55:
        /*0038*/ 	.byte	0x03, 0x50
        /*003a*/ 	.short	0x0000


	//----- nvinfo : EIATTR_MAXREG_COUNT
	.align		4
        /*003c*/ 	.byte	0x03, 0x1b
        /*003e*/ 	.short	0x00ff


	//----- nvinfo : EIATTR_MERCURY_ISA_VERSION
	.align		4
        /*0040*/ 	.byte	0x03, 0x5f
        /*0042*/ 	.short	0x0101


	//----- nvinfo : EIATTR_VRC_CTA_INIT_COUNT
	.align		4
        /*0044*/ 	.byte	0x02, 0x4a
	.zero		1
	.zero		1


	//----- nvinfo : EIATTR_EXIT_INSTR_OFFSETS
	.align		4
        /*0048*/ 	.byte	0x04, 0x1c
        /*004a*/ 	.short	(.L_57 - .L_56)


	//   ....[0]....
.L_56:
        /*004c*/ 	.word	0x00000080


	//   ....[1]....
        /*0050*/ 	.word	0x00000250


	//----- nvinfo : EIATTR_CRS_STACK_SIZE
	.align		4
.L_57:
        /*0054*/ 	.byte	0x04, 0x1e
        /*0056*/ 	.short	(.L_59 - .L_58)
.L_58:
        /*0058*/ 	.word	0x00000000


	//----- nvinfo : EIATTR_CBANK_PARAM_SIZE
	.align		4
.L_59:
        /*005c*/ 	.byte	0x03, 0x19
        /*005e*/ 	.short	0x0018


	//----- nvinfo : EIATTR_PARAM_CBANK
	.align		4
        /*0060*/ 	.byte	0x04, 0x0a
        /*0062*/ 	.short	(.L_61 - .L_60)
	.align		4
.L_60:
        /*0064*/ 	.word	index@(.nv.constant0._Z11scaleKernelIddEvPT_mm)
        /*0068*/ 	.short	0x0380
        /*006a*/ 	.short	0x0018


	//----- nvinfo : EIATTR_SW_WAR
	.align		4
.L_61:
        /*006c*/ 	.byte	0x04, 0x36
        /*006e*/ 	.short	(.L_63 - .L_62)
.L_62:
        /*0070*/ 	.word	0x00000008
.L_63:


//--------------------- .nv.info._Z11scaleKernelI6float2fEvPT_mm --------------------------
	.section	.nv.info._Z11scaleKernelI6float2fEvPT_mm,"",@"SHT_CUDA_INFO"
	.sectionflags	@""
	.align	4


	//----- nvinfo : EIATTR_CUDA_API_VERSION
	.align		4
        /*0000*/ 	.byte	0x04, 0x37
        /*0002*/ 	.short	(.L_65 - .L_64)
.L_64:
        /*0004*/ 	.word	0x00000082


	//----- nvinfo : EIATTR_KPARAM_INFO
	.align		4
.L_65:
        /*0008*/ 	.byte	0x04, 0x17
        /*000a*/ 	.short	(.L_67 - .L_66)
.L_66:
        /*000c*/ 	.word	0x00000000
        /*0010*/ 	.short	0x0002
        /*0012*/ 	.short	0x0010
        /*0014*/ 	.byte	0x00, 0xf0, 0x21, 0x00


	//----- nvinfo : EIATTR_KPARAM_INFO
	.align		4
.L_67:
        /*0018*/ 	.byte	0x04, 0x17
        /*001a*/ 	.short	(.L_69 - .L_68)
.L_68:
        /*001c*/ 	.word	0x00000000
        /*0020*/ 	.short	0x0001
        /*0022*/ 	.short	0x0008
        /*0024*/ 	.byte	0x00, 0xf0, 0x21, 0x00


	//----- nvinfo : EIATTR_KPARAM_INFO
	.align		4
.L_69:
        /*0028*/ 	.byte	0x04, 0x17
        /*002a*/ 	.short	(.L_71 - .L_70)
.L_70:
        /*002c*/ 	.word	0x00000000
        /*0030*/ 	.short	0x0000
        /*0032*/ 	.short	0x0000
        /*0034*/ 	.byte	0x00, 0xf5, 0x21, 0x00


	//----- nvinfo : EIATTR_SPARSE_MMA_MASK
	.align		4
.L_71:
        /*0038*/ 	.byte	0x03, 0x50
        /*003a*/ 	.short	0x0000


	//----- nvinfo : EIATTR_MAXREG_COUNT
	.align		4
        /*003c*/ 	.byte	0x03, 0x1b
        /*003e*/ 	.short	0x00ff


	//----- nvinfo : EIATTR_MERCURY_ISA_VERSION
	.align		4
        /*0040*/ 	.byte	0x03, 0x5f
        /*0042*/ 	.short	0x0101


	//----- nvinfo : EIATTR_VRC_CTA_INIT_COUNT
	.align		4
        /*0044*/ 	.byte	0x02, 0x4a
	.zero		1
	.zero		1


	//----- nvinfo : EIATTR_EXIT_INSTR_OFFSETS
	.align		4
        /*0048*/ 	.byte	0x04, 0x1c
        /*004a*/ 	.short	(.L_73 - .L_72)


	//   ....[0]....
.L_72:
        /*004c*/ 	.word	0x00000080


	//   ....[1]....
        /*0050*/ 	.word	0x000002e0


	//----- nvinfo : EIATTR_CRS_STACK_SIZE
	.align		4
.L_73:
        /*0054*/ 	.byte	0x04, 0x1e
        /*0056*/ 	.short	(.L_75 - .L_74)
.L_74:
        /*0058*/ 	.word	0x00000000


	//----- nvinfo : EIATTR_CBANK_PARAM_SIZE
	.align		4
.L_75:
        /*005c*/ 	.byte	0x03, 0x19
        /*005e*/ 	.short	0x0018


	//----- nvinfo : EIATTR_PARAM_CBANK
	.align		4
        /*0060*/ 	.byte	0x04, 0x0a
        /*0062*/ 	.short	(.L_77 - .L_76)
	.align		4
.L_76:
        /*0064*/ 	.word	index@(.nv.constant0._Z11scaleKernelI6float2fEvPT_mm)
        /*0068*/ 	.short	0x0380
        /*006a*/ 	.short	0x0018


	//----- nvinfo : EIATTR_SW_WAR
	.align		4
.L_77:
        /*006c*/ 	.byte	0x04, 0x36
        /*006e*/ 	.short	(.L_79 - .L_78)
.L_78:
        /*0070*/ 	.word	0x00000008
.L_79:


//--------------------- .nv.info._Z11scaleKernelIffEvPT_mm --------------------------
	.section	.nv.info._Z11scaleKernelIffEvPT_mm,"",@"SHT_CUDA_INFO"
	.sectionflags	@""
	.align	4


	//----- nvinfo : EIATTR_CUDA_API_VERSION
	.align		4
        /*0000*/ 	.byte	0x04, 0x37
        /*0002*/ 	.short	(.L_81 - .L_80)
.L_80:
        /*0004*/ 	.word	0x00000082


	//----- nvinfo : EIATTR_KPARAM_INFO
	.align		4
.L_81:
        /*0008*/ 	.byte	0x04, 0x17
        /*000a*/ 	.short	(.L_83 - .L_82)
.L_82:
        /*000c*/ 	.word	0x00000000
        /*0010*/ 	.short	0x0002
        /*0012*/ 	.short	0x0010
        /*0014*/ 	.byte	0x00, 0xf0, 0x21, 0x00


	//----- nvinfo : EIATTR_KPARAM_INFO
	.align		4
.L_83:
        /*0018*/ 	.byte	0x04, 0x17
        /*001a*/ 	.short	(.L_85 - .L_84)
.L_84:
        /*001c*/ 	.word	0x00000000
        /*0020*/ 	.short	0x0001
        /*0022*/ 	.short	0x0008
        /*0024*/ 	.byte	0x00, 0xf0, 0x21, 0x00


	//----- nvinfo : EIATTR_KPARAM_INFO
	.align		4
.L_85:
        /*0028*/ 	.byte	0x04, 0x17
        /*002a*/ 	.short	(.L_87 - .L_86)
.L_86:
        /*002c*/ 	.word	0x00000000
        /*0030*/ 	.short	0x0000
        /*0032*/ 	.short	0x0000
        /*0034*/ 	.byte	0x00, 0xf5, 0x21, 0x00


	//----- nvinfo : EIATTR_SPARSE_MMA_MASK
	.align		4
.L_87:
        /*0038*/ 	.byte	0x03, 0x50
        /*003a*/ 	.short	0x0000


	//----- nvinfo : EIATTR_MAXREG_COUNT
	.align		4
        /*003c*/ 	.byte	0x03, 0x1b
        /*003e*/ 	.short	0x00ff


	//----- nvinfo : EIATTR_MERCURY_ISA_VERSION
	.align		4
        /*0040*/ 	.byte	0x03, 0x5f
        /*0042*/ 	.short	0x0101


	//----- nvinfo : EIATTR_VRC_CTA_INIT_COUNT
	.align		4
        /*0044*/ 	.byte	0x02, 0x4a
	.zero		1
	.zero		1


	//----- nvinfo : EIATTR_EXIT_INSTR_OFFSETS
	.align		4
        /*0048*/ 	.byte	0x04, 0x1c
        /*004a*/ 	.short	(.L_89 - .L_88)


	//   ....[0]....
.L_88:
        /*004c*/ 	.word	0x00000080


	//   ....[1]....
        /*0050*/ 	.word	0x000001e0


	//----- nvinfo : EIATTR_CRS_STACK_SIZE
	.align		4
.L_89:
        /*0054*/ 	.byte	0x04, 0x1e
        /*0056*/ 	.short	(.L_91 - .L_90)
.L_90:
        /*0058*/ 	.word	0x00000000


	//----- nvinfo : EIATTR_CBANK_PARAM_SIZE
	.align		4
.L_91:
        /*005c*/ 	.byte	0x03, 0x19
        /*005e*/ 	.short	0x0018


	//----- nvinfo : EIATTR_PARAM_CBANK
	.align		4
        /*0060*/ 	.byte	0x04, 0x0a
        /*0062*/ 	.short	(.L_93 - .L_92)
	.align		4
.L_92:
        /*0064*/ 	.word	index@(.nv.constant0._Z11scaleKernelIffEvPT_mm)
        /*0068*/ 	.short	0x0380
        /*006a*/ 	.short	0x0018


	//----- nvinfo : EIATTR_SW_WAR
	.align		4
.L_93:
        /*006c*/ 	.byte	0x04, 0x36
        /*006e*/ 	.short	(.L_95 - .L_94)
.L_94:
        /*0070*/ 	.word	0x00000008
.L_95:


//--------------------- .nv.callgraph             --------------------------
	.section	.nv.callgraph,"",@"SHT_CUDA_CALLGRAPH"
	.align	4
	.sectionentsize	8
	.align		4
        /*0000*/ 	.word	0x00000000
	.align		4
        /*0004*/ 	.word	0xffffffff
	.align		4
        /*0008*/ 	.word	0x00000000
	.align		4
        /*000c*/ 	.word	0xfffffffe
	.align		4
        /*0010*/ 	.word	0x00000000
	.align		4
        /*0014*/ 	.word	0xfffffffd
	.align		4
        /*0018*/ 	.word	0x00000000
	.align		4
        /*001c*/ 	.word	0xfffffffc


//--------------------- .text._Z11scaleKernelI7double2dEvPT_mm --------------------------
	.section	.text._Z11scaleKernelI7double2dEvPT_mm,"ax",@progbits
	.align	128
        .global         _Z11scaleKernelI7double2dEvPT_mm
        .type           _Z11scaleKernelI7double2dEvPT_mm,@function
        .size           _Z11scaleKernelI7double2dEvPT_mm,(.L_x_48 - _Z11scaleKernelI7double2dEvPT_mm)
        .other          _Z11scaleKernelI7double2dEvPT_mm,@"STO_CUDA_ENTRY STV_DEFAULT"
_Z11scaleKernelI7double2dEvPT_mm:
.text._Z11scaleKernelI7double2dEvPT_mm:
[----:B------:R-:W-:Y:S01]  /*0000*/  LDC R1, c[0x0][0x37c] ;  /* 0x0000df00ff017b82 */ /* 0x000fe20000000800 */
[----:B------:R-:W0:Y:S07]  /*0010*/  S2R R3, SR_TID.X ;  /* 0x0000000000037919 */ /* 0x000e2e0000002100 */
[----:B------:R-:W0:Y:S01]  /*0020*/  S2UR UR4, SR_CTAID.X ;  /* 0x00000000000479c3 */ /* 0x000e220000002500 */
[----:B------:R-:W1:Y:S07]  /*0030*/  LDCU.64 UR6, c[0x0][0x388] ;  /* 0x00007100ff0677ac */ /* 0x000e6e0008000a00 */
[----:B------:R-:W0:Y:S02]  /*0040*/  LDC R0, c[0x0][0x360] ;  /* 0x0000d800ff007b82 */ /* 0x000e240000000800 */
[----:B0-----:R-:W-:-:S05]  /*0050*/  IMAD R0, R0, UR4, R3 ;  /* 0x0000000400007c24 */ /* 0x001fca000f8e0203 */
[----:B-1----:R-:W-:-:S04]  /*0060*/  ISETP.GE.U32.AND P0, PT, R0, UR6, PT ;  /* 0x0000000600007c0c */ /* 0x002fc8000bf06070 */
[----:B------:R-:W-:-:S13]  /*0070*/  ISETP.GE.U32.AND.EX P0, PT, RZ, UR7, PT, P0 ;  /* 0x00000007ff007c0c */ /* 0x000fda000bf06100 */
[----:B------:R-:W-:Y:S05]  /*0080*/  @P0 EXIT ;  /* 0x000000000000094d */ /* 0x000fea0003800000 */
[----:B------:R-:W0:Y:S01]  /*0090*/  LDCU.64 UR6, c[0x0][0x380] ;  /* 0x00007000ff0677ac */ /* 0x000e220008000a00 */
[----:B------:R-:W1:Y:S01]  /*00a0*/  LDCU.64 UR4, c[0x0][0x358] ;  /* 0x00006b00ff0477ac */ /* 0x000e620008000a00 */
[----:B0-----:R-:W-:-:S04]  /*00b0*/  LEA R12, P0, R0, UR6, 0x4 ;  /* 0x00000006000c7c11 */ /* 0x001fc8000f8020ff */
[----:B------:R-:W-:Y:S01]  /*00c0*/  LEA.HI.X R13, R0, UR7, RZ, 0x4, P0 ;  /* 0x00000007000d7c11 */ /* 0x000fe200080f24ff */
[----:B------:R-:W0:Y:S04]  /*00d0*/  LDCU.64 UR6, c[0x0][0x390] ;  /* 0x00007200ff0677ac */ /* 0x000e280008000a00 */
[----:B-1----:R-:W2:Y:S01]  /*00e0*/  LDG.E.128 R8, desc[UR4][R12.64] ;  /* 0x000000040c087981 */ /* 0x002ea2000c1e1d00 */
[----:B------:R-:W-:Y:S01]  /*00f0*/  IMAD.MOV.U32 R4, RZ, RZ, 0x1 ;  /* 0x00000001ff047424 */ /* 0x000fe200078e00ff */
[----:B------:R-:W-:Y:S01]  /*0100*/  BSSY.RECONVERGENT B0, `(.L_x_0) ;  /* 0x0000017000007945 */ /* 0x000fe20003800200 */
[----:B0-----:R-:W0:Y:S08]  /*0110*/  I2F.F64.U64 R2, UR6 ;  /* 0x0000000600027d12 */ /* 0x001e300008301800 */
[----:B0-----:R-:W0:Y:S02]  /*0120*/  MUFU.RCP64H R5, R3 ;  /* 0x0000000300057308 */ /* 0x001e240000001800 */
[----:B0-----:R-:W-:-:S08]  /*0130*/  DFMA R6, -R2, R4, 1 ;  /* 0x3ff000000206742b */ /* 0x001fd00000000104 */
[----:B------:R-:W-:-:S08]  /*0140*/  DFMA R6, R6, R6, R6 ;  /* 0x000000060606722b */ /* 0x000fd00000000006 */
[----:B------:R-:W-:-:S08]  /*0150*/  DFMA R6, R4, R6, R4 ;  /* 0x000000060406722b */ /* 0x000fd00000000004 */
[----:B------:R-:W-:-:S08]  /*0160*/  DFMA R4, -R2, R6, 1 ;  /* 0x3ff000000204742b */ /* 0x000fd00000000106 */
[----:B------:R-:W-:-:S08]  /*0170*/  DFMA R4, R6, R4, R6 ;  /* 0x000000040604722b */ /* 0x000fd00000000006 */
[----:B--2---:R-:W-:Y:S01]  /*0180*/  DMUL R6, R8, R4 ;  /* 0x0000000408067228 */ /* 0x004fe20000000000 */
[----:B------:R-:W-:-:S07]  /*0190*/  FSETP.GEU.AND P1, PT, |R9|, 6.5827683646048100446e-37, PT ;  /* 0x036000000900780b */ /* 0x000fce0003f2e200 */
[----:B------:R-:W-:-:S08]  /*01a0*/  DFMA R14, -R2, R6, R8 ;  /* 0x00000006020e722b */ /* 0x000fd00000000108 */
[----:B------:R-:W-:-:S10]  /*01b0*/  DFMA R4, R4, R14, R6 ;  /* 0x0000000e0404722b */ /* 0x000fd40000000006 */
[----:B------:R-:W-:-:S05]  /*01c0*/  FFMA R0, RZ, R3, R5 ;  /* 0x00000003ff007223 */ /* 0x000fca0000000005 */
[----:B------:R-:W-:-:S13]  /*01d0*/  FSETP.GT.AND P0, PT, |R0|, 1.469367938527859385e-39, PT ;  /* 0x001000000000780b */ /* 0x000fda0003f04200 */
[----:B------:R-:W-:Y:S05]  /*01e0*/  @P0 BRA P1, `(.L_x_1) ;  /* 0x0000000000200947 */ /* 0x000fea0000800000 */
[----:B------:R-:W-:Y:S01]  /*01f0*/  IMAD.MOV.U32 R16, RZ, RZ, R8 ;  /* 0x000000ffff107224 */ /* 0x000fe200078e0008 */
[----:B------:R-:W-:Y:S01]  /*0200*/  MOV R0, 0x250 ;  /* 0x0000025000007802 */ /* 0x000fe20000000f00 */
[----:B------:R-:W-:Y:S02]  /*0210*/  IMAD.MOV.U32 R17, RZ, RZ, R9 ;  /* 0x000000ffff117224 */ /* 0x000fe400078e0009 */
[----:B------:R-:W-:Y:S02]  /*0220*/  IMAD.MOV.U32 R14, RZ, RZ, R2 ;  /* 0x000000ffff0e7224 */ /* 0x000fe400078e0002 */
[----:B------:R-:W-:-:S07]  /*0230*/  IMAD.MOV.U32 R15, RZ, RZ, R3 ;  /* 0x000000ffff0f7224 */ /* 0x000fce00078e0003 */
[----:B------:R-:W-:Y:S05]  /*0240*/  CALL.REL.NOINC `($__internal_0_$__cuda_sm20_div_rn_f64_full) ;  /* 0x0000000000747944 */ /* 0x000fea0003c00000 */
[----:B------:R-:W-:Y:S02]  /*0250*/  IMAD.MOV.U32 R4, RZ, RZ, R18 ;  /* 0x000000ffff047224 */ /* 0x000fe400078e0012 */
[----:B------:R-:W-:-:S07]  /*0260*/  IMAD.MOV.U32 R5, RZ, RZ, R19 ;  /* 0x000000ffff057224 */ /* 0x000fce00078e0013 */
.L_x_1:
[----:B------:R-:W-:Y:S05]  /*0270*/  BSYNC.RECONVERGENT B0 ;  /* 0x0000000000007941 */ /* 0x000fea0003800200 */
.L_x_0:
[----:B------:R-:W0:Y:S01]  /*0280*/  MUFU.RCP64H R7, R3 ;  /* 0x0000000300077308 */ /* 0x000e220000001800 */
[----:B------:R-:W-:Y:S01]  /*0290*/  IMAD.MOV.U32 R6, RZ, RZ, 0x1 ;  /* 0x00000001ff067424 */ /* 0x000fe200078e00ff */
[----:B------:R-:W-:Y:S01]  /*02a0*/  FSETP.GEU.AND P1, PT, |R11|, 6.5827683646048100446e-37, PT ;  /* 0x036000000b00780b */ /* 0x000fe20003f2e200 */
[----:B------:R-:W-:Y:S04]  /*02b0*/  BSSY.RECONVERGENT B0, `(.L_x_2) ;  /* 0x0000014000007945 */ /* 0x000fe80003800200 */
[----:B0-----:R-:W-:-:S08]  /*02c0*/  DFMA R8, -R2, R6, 1 ;  /* 0x3ff000000208742b */ /* 0x001fd00000000106 */
[----:B------:R-:W-:-:S08]  /*02d0*/  DFMA R8, R8, R8, R8 ;  /* 0x000000080808722b */ /* 0x000fd00000000008 */
[----:B------:R-:W-:-:S08]  /*02e0*/  DFMA R8, R6, R8, R6 ;  /* 0x000000080608722b */ /* 0x000fd00000000006 */
[----:B------:R-:W-:-:S08]  /*02f0*/  DFMA R6, -R2, R8, 1 ;  /* 0x3ff000000206742b */ /* 0x000fd00000000108 */
[----:B------:R-:W-:-:S08]  /*0300*/  DFMA R14, R8, R6, R8 ;  /* 0x00000006080e722b */ /* 0x000fd00000000008 */
[----:B------:R-:W-:-:S08]  /*0310*/  DMUL R6, R10, R14 ;  /* 0x0000000e0a067228 */ /* 0x000fd00000000000 */
        /* <DEDUP_REMOVED lines=13> */
.L_x_3:
[----:B------:R-:W-:Y:S05]  /*03f0*/  BSYNC.RECONVERGENT B0 ;  /* 0x0000000000007941 */ /* 0x000fea0003800200 */
.L_x_2:
[----:B------:R-:W-:Y:S01]  /*0400*/  STG.E.128 desc[UR4][R12.64], R4 ;  /* 0x000000040c007986 */ /* 0x000fe2000c101d04 */
[----:B------:R-:W-:Y:S05]  /*0410*/  EXIT ;  /* 0x000000000000794d */ /* 0x000fea0003800000 */
        .weak           $__internal_0_$__cuda_sm20_div_rn_f64_full
        .type           $__internal_0_$__cuda_sm20_div_rn_f64_full,@function
        .size           $__internal_0_$__cuda_sm20_div_rn_f64_full,(.L_x_48 - $__internal_0_$__cuda_sm20_div_rn_f64_full)
$__internal_0_$__cuda_sm20_div_rn_f64_full:
[C---:B------:R-:W-:Y:S01]  /*0420*/  FSETP.GEU.AND P0, PT, |R15|.reuse, 1.469367938527859385e-39, PT ;  /* 0x001000000f00780b */ /* 0x040fe20003f0e200 */
[----:B------:R-:W-:Y:S01]  /*0430*/  IMAD.MOV.U32 R18, RZ, RZ, 0x1 ;  /* 0x00000001ff127424 */ /* 0x000fe200078e00ff */
[----:B------:R-:W-:Y:S01]  /*0440*/  LOP3.LUT R8, R15, 0x800fffff, RZ, 0xc0, !PT ;  /* 0x800fffff0f087812 */ /* 0x000fe200078ec0ff */
[----:B------:R-:W-:Y:S01]  /*0450*/  IMAD.MOV.U32 R25, RZ, RZ, 0x1ca00000 ;  /* 0x1ca00000ff197424 */ /* 0x000fe200078e00ff */
[C---:B------:R-:W-:Y:S01]  /*0460*/  FSETP.GEU.AND P2, PT, |R17|.reuse, 1.469367938527859385e-39, PT ;  /* 0x001000001100780b */ /* 0x040fe20003f4e200 */
[----:B------:R-:W-:Y:S01]  /*0470*/  BSSY.RECONVERGENT B1, `(.L_x_4) ;  /* 0x0000052000017945 */ /* 0x000fe20003800200 */
[----:B------:R-:W-:Y:S01]  /*0480*/  LOP3.LUT R9, R8, 0x3ff00000, RZ, 0xfc, !PT ;  /* 0x3ff0000008097812 */ /* 0x000fe200078efcff */
[----:B------:R-:W-:Y:S01]  /*0490*/  IMAD.MOV.U32 R8, RZ, RZ, R14 ;  /* 0x000000ffff087224 */ /* 0x000fe200078e000e */
[----:B------:R-:W-:Y:S02]  /*04a0*/  LOP3.LUT R24, R17, 0x7ff00000, RZ, 0xc0, !PT ;  /* 0x7ff0000011187812 */ /* 0x000fe400078ec0ff */
[----:B------:R-:W-:-:S03]  /*04b0*/  LOP3.LUT R27, R15, 0x7ff00000, RZ, 0xc0, !PT ;  /* 0x7ff000000f1b7812 */ /* 0x000fc600078ec0ff */
[----:B------:R-:W-:Y:S01]  /*04c0*/  @!P0 DMUL R8, R14, 8.98846567431157953865e+307 ;  /* 0x7fe000000e088828 */ /* 0x000fe20000000000 */
[C---:B------:R-:W-:Y:S01]  /*04d0*/  ISETP.GE.U32.AND P1, PT, R24.reuse, R27, PT ;  /* 0x0000001b1800720c */ /* 0x040fe20003f26070 */
[----:B------:R-:W-:Y:S02]  /*04e0*/  IMAD.MOV.U32 R26, RZ, RZ, R24 ;  /* 0x000000ffff1a7224 */ /* 0x000fe400078e0018 */
[----:B------:R-:W-:Y:S02]  /*04f0*/  @!P2 LOP3.LUT R21, R15, 0x7ff00000, RZ, 0xc0, !PT ;  /* 0x7ff000000f15a812 */ /* 0x000fe400078ec0ff */
[----:B------:R-:W0:Y:S02]  /*0500*/  MUFU.RCP64H R19, R9 ;  /* 0x0000000900137308 */ /* 0x000e240000001800 */
[----:B------:R-:W-:Y:S02]  /*0510*/  @!P2 ISETP.GE.U32.AND P3, PT, R24, R21, PT ;  /* 0x000000151800a20c */ /* 0x000fe40003f66070 */
[----:B------:R-:W-:-:S02]  /*0520*/  @!P0 LOP3.LUT R27, R9, 0x7ff00000, RZ, 0xc0, !PT ;  /* 0x7ff00000091b8812 */ /* 0x000fc400078ec0ff */
[----:B------:R-:W-:-:S04]  /*0530*/  @!P2 SEL R21, R25, 0x63400000, !P3 ;  /* 0x634000001915a807 */ /* 0x000fc80005800000 */
[----:B------:R-:W-:-:S04]  /*0540*/  @!P2 LOP3.LUT R22, R21, 0x80000000, R17, 0xf8, !PT ;  /* 0x800000001516a812 */ /* 0x000fc800078ef811 */
[----:B------:R-:W-:Y:S01]  /*0550*/  @!P2 LOP3.LUT R23, R22, 0x100000, RZ, 0xfc, !PT ;  /* 0x001000001617a812 */ /* 0x000fe200078efcff */
[----:B------:R-:W-:Y:S01]  /*0560*/  @!P2 IMAD.MOV.U32 R22, RZ, RZ, RZ ;  /* 0x000000ffff16a224 */ /* 0x000fe200078e00ff */
[----:B0-----:R-:W-:-:S08]  /*0570*/  DFMA R6, R18, -R8, 1 ;  /* 0x3ff000001206742b */ /* 0x001fd00000000808 */
[----:B------:R-:W-:-:S08]  /*0580*/  DFMA R6, R6, R6, R6 ;  /* 0x000000060606722b */ /* 0x000fd00000000006 */
[----:B------:R-:W-:Y:S01]  /*0590*/  DFMA R18, R18, R6, R18 ;  /* 0x000000061212722b */ /* 0x000fe20000000012 */
[----:B------:R-:W-:Y:S01]  /*05a0*/  SEL R7, R25, 0x63400000, !P1 ;  /* 0x6340000019077807 */ /* 0x000fe20004800000 */
[----:B------:R-:W-:-:S03]  /*05b0*/  IMAD.MOV.U32 R6, RZ, RZ, R16 ;  /* 0x000000ffff067224 */ /* 0x000fc600078e0010 */
[----:B------:R-:W-:-:S03]  /*05c0*/  LOP3.LUT R7, R7, 0x800fffff, R17, 0xf8, !PT ;  /* 0x800fffff07077812 */ /* 0x000fc600078ef811 */
[----:B------:R-:W-:-:S03]  /*05d0*/  DFMA R20, R18, -R8, 1 ;  /* 0x3ff000001214742b */ /* 0x000fc60000000808 */
[----:B------:R-:W-:-:S05]  /*05e0*/  @!P2 DFMA R6, R6, 2, -R22 ;  /* 0x400000000606a82b */ /* 0x000fca0000000816 */
[----:B------:R-:W-:-:S05]  /*05f0*/  DFMA R20, R18, R20, R18 ;  /* 0x000000141214722b */ /* 0x000fca0000000012 */
[----:B------:R-:W-:-:S03]  /*0600*/  @!P2 LOP3.LUT R26, R7, 0x7ff00000, RZ, 0xc0, !PT ;  /* 0x7ff00000071aa812 */ /* 0x000fc600078ec0ff */
[----:B------:R-:W-:Y:S02]  /*0610*/  DMUL R18, R20, R6 ;  /* 0x0000000614127228 */ /* 0x000fe40000000000 */
[----:B------:R-:W-:-:S05]  /*0620*/  VIADD R28, R26, 0xffffffff ;  /* 0xffffffff1a1c7836 */ /* 0x000fca0000000000 */
[----:B------:R-:W-:Y:S01]  /*0630*/  ISETP.GT.U32.AND P0, PT, R28, 0x7feffffe, PT ;  /* 0x7feffffe1c00780c */ /* 0x000fe20003f04070 */
[----:B------:R-:W-:Y:S01]  /*0640*/  VIADD R28, R27, 0xffffffff ;  /* 0xffffffff1b1c7836 */ /* 0x000fe20000000000 */
[----:B------:R-:W-:-:S04]  /*0650*/  DFMA R22, R18, -R8, R6 ;  /* 0x800000081216722b */ /* 0x000fc80000000006 */
[----:B------:R-:W-:-:S04]  /*0660*/  ISETP.GT.U32.OR P0, PT, R28, 0x7feffffe, P0 ;  /* 0x7feffffe1c00780c */ /* 0x000fc80000704470 */
[----:B------:R-:W-:-:S09]  /*0670*/  DFMA R22, R20, R22, R18 ;  /* 0x000000161416722b */ /* 0x000fd20000000012 */
[----:B------:R-:W-:Y:S05]  /*0680*/  @P0 BRA `(.L_x_5) ;  /* 0x00000000006c0947 */ /* 0x000fea0003800000 */
[----:B------:R-:W-:Y:S01]  /*0690*/  LOP3.LUT R17, R15, 0x7ff00000, RZ, 0xc0, !PT ;  /* 0x7ff000000f117812 */ /* 0x000fe200078ec0ff */
[----:B------:R-:W-:-:S03]  /*06a0*/  IMAD.MOV.U32 R20, RZ, RZ, RZ ;  /* 0x000000ffff147224 */ /* 0x000fc600078e00ff */
[CC--:B------:R-:W-:Y:S02]  /*06b0*/  VIADDMNMX R16, R24.reuse, -R17.reuse, 0xb9600000, !PT ;  /* 0xb960000018107446 */ /* 0x0c0fe40007800911 */
[----:B------:R-:W-:Y:S02]  /*06c0*/  ISETP.GE.U32.AND P0, PT, R24, R17, PT ;  /* 0x000000111800720c */ /* 0x000fe40003f06070 */
[----:B------:R-:W-:Y:S02]  /*06d0*/  VIMNMX R16, PT, PT, R16, 0x46a00000, PT ;  /* 0x46a0000010107848 */ /* 0x000fe40003fe0100 */
[----:B------:R-:W-:-:S05]  /*06e0*/  SEL R25, R25, 0x63400000, !P0 ;  /* 0x6340000019197807 */ /* 0x000fca0004000000 */
[----:B------:R-:W-:-:S04]  /*06f0*/  IMAD.IADD R16, R16, 0x1, -R25 ;  /* 0x0000000110107824 */ /* 0x000fc800078e0a19 */
[----:B------:R-:W-:-:S06]  /*0700*/  VIADD R21, R16, 0x7fe00000 ;  /* 0x7fe0000010157836 */ /* 0x000fcc0000000000 */
[----:B------:R-:W-:-:S10]  /*0710*/  DMUL R18, R22, R20 ;  /* 0x0000001416127228 */ /* 0x000fd40000000000 */
[----:B------:R-:W-:-:S13]  /*0720*/  FSETP.GTU.AND P0, PT, |R19|, 1.469367938527859385e-39, PT ;  /* 0x001000001300780b */ /* 0x000fda0003f0c200 */
[----:B------:R-:W-:Y:S05]  /*0730*/  @P0 BRA `(.L_x_6) ;  /* 0x0000000000940947 */ /* 0x000fea0003800000 */
[----:B------:R-:W-:Y:S01]  /*0740*/  DFMA R6, R22, -R8, R6 ;  /* 0x800000081606722b */ /* 0x000fe20000000006 */
[----:B------:R-:W-:-:S09]  /*0750*/  IMAD.MOV.U32 R20, RZ, RZ, RZ ;  /* 0x000000ffff147224 */ /* 0x000fd200078e00ff */
[C---:B------:R-:W-:Y:S02]  /*0760*/  FSETP.NEU.AND P0, PT, R7.reuse, RZ, PT ;  /* 0x000000ff0700720b */ /* 0x040fe40003f0d000 */
[----:B------:R-:W-:-:S04]  /*0770*/  LOP3.LUT R15, R7, 0x80000000, R15, 0x48, !PT ;  /* 0x80000000070f7812 */ /* 0x000fc800078e480f */
[----:B------:R-:W-:-:S07]  /*0780*/  LOP3.LUT R21, R15, R21, RZ, 0xfc, !PT ;  /* 0x000000150f157212 */ /* 0x000fce00078efcff */
[----:B------:R-:W-:Y:S05]  /*0790*/  @!P0 BRA `(.L_x_6) ;  /* 0x00000000007c8947 */ /* 0x000fea0003800000 */
[----:B------:R-:W-:Y:S01]  /*07a0*/  IMAD.MOV R7, RZ, RZ, -R16 ;  /* 0x000000ffff077224 */ /* 0x000fe200078e0a10 */
[----:B------:R-:W-:Y:S01]  /*07b0*/  DMUL.RP R20, R22, R20 ;  /* 0x0000001416147228 */ /* 0x000fe20000008000 */
[----:B------:R-:W-:-:S06]  /*07c0*/  IMAD.MOV.U32 R6, RZ, RZ, RZ ;  /* 0x000000ffff067224 */ /* 0x000fcc00078e00ff */
[----:B------:R-:W-:-:S03]  /*07d0*/  DFMA R6, R18, -R6, R22 ;  /* 0x800000061206722b */ /* 0x000fc60000000016 */
[----:B------:R-:W-:-:S03]  /*07e0*/  LOP3.LUT R15, R21, R15, RZ, 0x3c, !PT ;  /* 0x0000000f150f7212 */ /* 0x000fc600078e3cff */
[----:B------:R-:W-:-:S04]  /*07f0*/  IADD3 R6, PT, PT, -R16, -0x43300000, RZ ;  /* 0xbcd0000010067810 */ /* 0x000fc80007ffe1ff */
[----:B------:R-:W-:-:S04]  /*0800*/  FSETP.NEU.AND P0, PT, |R7|, R6, PT ;  /* 0x000000060700720b */ /* 0x000fc80003f0d200 */
[----:B------:R-:W-:Y:S02]  /*0810*/  FSEL R18, R20, R18, !P0 ;  /* 0x0000001214127208 */ /* 0x000fe40004000000 */
[----:B------:R-:W-:Y:S01]  /*0820*/  FSEL R19, R15, R19, !P0 ;  /* 0x000000130f137208 */ /* 0x000fe20004000000 */
[----:B------:R-:W-:Y:S06]  /*0830*/  BRA `(.L_x_6) ;  /* 0x0000000000547947 */ /* 0x000fec0003800000 */
.L_x_5:
[----:B------:R-:W-:-:S14]  /*0840*/  DSETP.NAN.AND P0, PT, R16, R16, PT ;  /* 0x000000101000722a */ /* 0x000fdc0003f08000 */
[----:B------:R-:W-:Y:S05]  /*0850*/  @P0 BRA `(.L_x_7) ;  /* 0x0000000000440947 */ /* 0x000fea0003800000 */
[----:B------:R-:W-:-:S14]  /*0860*/  DSETP.NAN.AND P0, PT, R14, R14, PT ;  /* 0x0000000e0e00722a */ /* 0x000fdc0003f08000 */
[----:B------:R-:W-:Y:S05]  /*0870*/  @P0 BRA `(.L_x_8) ;  /* 0x0000000000300947 */ /* 0x000fea0003800000 */
[----:B------:R-:W-:Y:S01]  /*0880*/  ISETP.NE.AND P0, PT, R26, R27, PT ;  /* 0x0000001b1a00720c */ /* 0x000fe20003f05270 */
[----:B------:R-:W-:Y:S02]  /*0890*/  IMAD.MOV.U32 R18, RZ, RZ, 0x0 ;  /* 0x00000000ff127424 */ /* 0x000fe400078e00ff */
[----:B------:R-:W-:-:S10]  /*08a0*/  IMAD.MOV.U32 R19, RZ, RZ, -0x80000 ;  /* 0xfff80000ff137424 */ /* 0x000fd400078e00ff */
[----:B------:R-:W-:Y:S05]  /*08b0*/  @!P0 BRA `(.L_x_6) ;  /* 0x0000000000348947 */ /* 0x000fea0003800000 */
[----:B------:R-:W-:Y:S02]  /*08c0*/  ISETP.NE.AND P0, PT, R26, 0x7ff00000, PT ;  /* 0x7ff000001a00780c */ /* 0x000fe40003f05270 */
[----:B------:R-:W-:Y:S02]  /*08d0*/  LOP3.LUT R19, R17, 0x80000000, R15, 0x48, !PT ;  /* 0x8000000011137812 */ /* 0x000fe400078e480f */
[----:B------:R-:W-:-:S13]  /*08e0*/  ISETP.EQ.OR P0, PT, R27, RZ, !P0 ;  /* 0x000000ff1b00720c */ /* 0x000fda0004702670 */
[----:B------:R-:W-:Y:S01]  /*08f0*/  @P0 LOP3.LUT R6, R19, 0x7ff00000, RZ, 0xfc, !PT ;  /* 0x7ff0000013060812 */ /* 0x000fe200078efcff */
[----:B------:R-:W-:Y:S02]  /*0900*/  @!P0 IMAD.MOV.U32 R18, RZ, RZ, RZ ;  /* 0x000000ffff128224 */ /* 0x000fe400078e00ff */
[----:B------:R-:W-:Y:S02]  /*0910*/  @P0 IMAD.MOV.U32 R18, RZ, RZ, RZ ;  /* 0x000000ffff120224 */ /* 0x000fe400078e00ff */
[----:B------:R-:W-:Y:S01]  /*0920*/  @P0 IMAD.MOV.U32 R19, RZ, RZ, R6 ;  /* 0x000000ffff130224 */ /* 0x000fe200078e0006 */
[----:B------:R-:W-:Y:S06]  /*0930*/  BRA `(.L_x_6) ;  /* 0x0000000000147947 */ /* 0x000fec0003800000 */
.L_x_8:
[----:B------:R-:W-:Y:S01]  /*0940*/  LOP3.LUT R19, R15, 0x80000, RZ, 0xfc, !PT ;  /* 0x000800000f137812 */ /* 0x000fe200078efcff */
[----:B------:R-:W-:Y:S01]  /*0950*/  IMAD.MOV.U32 R18, RZ, RZ, R14 ;  /* 0x000000ffff127224 */ /* 0x000fe200078e000e */
[----:B------:R-:W-:Y:S06]  /*0960*/  BRA `(.L_x_6) ;  /* 0x0000000000087947 */ /* 0x000fec0003800000 */
.L_x_7:
[----:B------:R-:W-:Y:S01]  /*0970*/  LOP3.LUT R19, R17, 0x80000, RZ, 0xfc, !PT ;  /* 0x0008000011137812 */ /* 0x000fe200078efcff */
[----:B------:R-:W-:-:S07]  /*0980*/  IMAD.MOV.U32 R18, RZ, RZ, R16 ;  /* 0x000000ffff127224 */ /* 0x000fce00078e0010 */
.L_x_6:
[----:B------:R-:W-:Y:S05]  /*0990*/  BSYNC.RECONVERGENT B1 ;  /* 0x0000000000017941 */ /* 0x000fea0003800200 */
.L_x_4:
[----:B------:R-:W-:Y:S02]  /*09a0*/  IMAD.MOV.U32 R6, RZ, RZ, R0 ;  /* 0x000000ffff067224 */ /* 0x000fe400078e0000 */
[----:B------:R-:W-:-:S04]  /*09b0*/  IMAD.MOV.U32 R7, RZ, RZ, 0x0 ;  /* 0x00000000ff077424 */ /* 0x000fc800078e00ff */
[----:B------:R-:W-:Y:S05]  /*09c0*/  RET.REL.NODEC R6 `(_Z11scaleKernelI7double2dEvPT_mm) ;  /* 0xfffffff4068c7950 */ /* 0x000fea0003c3ffff */
.L_x_9:
[----:B------:R-:W-:-:S00]  /*09d0*/  BRA `(.L_x_9) ;  /* 0xfffffffc00fc7947 */ /* 0x000fc0000383ffff */
[----:B------:R-:W-:-:S00]  /*09e0*/  NOP ;  /* 0x0000000000007918 */ /* 0x000fc00000000000 */
        /* <DEDUP_REMOVED lines=9> */
.L_x_48:


//--------------------- .text._Z11scaleKernelIddEvPT_mm --------------------------
	.section	.text._Z11scaleKernelIddEvPT_mm,"ax",@progbits
	.align	128
        .global         _Z11scaleKernelIddEvPT_mm
        .type           _Z11scaleKernelIddEvPT_mm,@function
        .size           _Z11scaleKernelIddEvPT_mm,(.L_x_49 - _Z11scaleKernelIddEvPT_mm)
        .other          _Z11scaleKernelIddEvPT_mm,@"STO_CUDA_ENTRY STV_DEFAULT"
_Z11scaleKernelIddEvPT_mm:
.text._Z11scaleKernelIddEvPT_mm:
        /* <DEDUP_REMOVED lines=14> */
[----:B-1----:R-:W2:Y:S01]  /*00e0*/  LDG.E.64 R8, desc[UR4][R4.64] ;  /* 0x0000000404087981 */ /* 0x002ea2000c1e1b00 */
        /* <DEDUP_REMOVED lines=16> */
[----:B------:R-:W-:-:S07]  /*01f0*/  MOV R0, 0x210 ;  /* 0x0000021000007802 */ /* 0x000fce0000000f00 */
[----:B------:R-:W-:Y:S05]  /*0200*/  CALL.REL.NOINC `($__internal_1_$__cuda_sm20_div_rn_f64_full) ;  /* 0x0000000000147944 */ /* 0x000fea0003c00000 */
[----:B------:R-:W-:Y:S02]  /*0210*/  IMAD.MOV.U32 R2, RZ, RZ, R12 ;  /* 0x000000ffff027224 */ /* 0x000fe400078e000c */
[----:B------:R-:W-:-:S07]  /*0220*/  IMAD.MOV.U32 R3, RZ, RZ, R13 ;  /* 0x000000ffff037224 */ /* 0x000fce00078e000d */
.L_x_11:
[----:B------:R-:W-:Y:S05]  /*0230*/  BSYNC.RECONVERGENT B0 ;  /* 0x0000000000007941 */ /* 0x000fea0003800200 */
.L_x_10:
[----:B------:R-:W-:Y:S01]  /*0240*/  STG.E.64 desc[UR4][R4.64], R2 ;  /* 0x0000000204007986 */ /* 0x000fe2000c101b04 */
[----:B------:R-:W-:Y:S05]  /*0250*/  EXIT ;  /* 0x000000000000794d */ /* 0x000fea0003800000 */
        .weak           $__internal_1_$__cuda_sm20_div_rn_f64_full
        .type           $__internal_1_$__cuda_sm20_div_rn_f64_full,@function
        .size           $__internal_1_$__cuda_sm20_div_rn_f64_full,(.L_x_49 - $__internal_1_$__cuda_sm20_div_rn_f64_full)
$__internal_1_$__cuda_sm20_div_rn_f64_full:
[C---:B------:R-:W-:Y:S01]  /*0260*/  FSETP.GEU.AND P0, PT, |R7|.reuse, 1.469367938527859385e-39, PT ;  /* 0x001000000700780b */ /* 0x040fe20003f0e200 */
[----:B------:R-:W-:Y:S01]  /*0270*/  IMAD.MOV.U32 R16, RZ, RZ, 0x1 ;  /* 0x00000001ff107424 */ /* 0x000fe200078e00ff */
[----:B------:R-:W-:Y:S01]  /*0280*/  LOP3.LUT R2, R7, 0x800fffff, RZ, 0xc0, !PT ;  /* 0x800fffff07027812 */ /* 0x000fe200078ec0ff */
[----:B------:R-:W-:Y:S01]  /*0290*/  BSSY.RECONVERGENT B1, `(.L_x_12) ;  /* 0x0000055000017945 */ /* 0x000fe20003800200 */
[C---:B------:R-:W-:Y:S02]  /*02a0*/  FSETP.GEU.AND P2, PT, |R9|.reuse, 1.469367938527859385e-39, PT ;  /* 0x001000000900780b */ /* 0x040fe40003f4e200 */
[----:B------:R-:W-:Y:S01]  /*02b0*/  LOP3.LUT R3, R2, 0x3ff00000, RZ, 0xfc, !PT ;  /* 0x3ff0000002037812 */ /* 0x000fe200078efcff */
[----:B------:R-:W-:Y:S01]  /*02c0*/  IMAD.MOV.U32 R2, RZ, RZ, R6 ;  /* 0x000000ffff027224 */ /* 0x000fe200078e0006 */
[----:B------:R-:W-:Y:S02]  /*02d0*/  LOP3.LUT R12, R9, 0x7ff00000, RZ, 0xc0, !PT ;  /* 0x7ff00000090c7812 */ /* 0x000fe400078ec0ff */
[----:B------:R-:W-:-:S03]  /*02e0*/  LOP3.LUT R15, R7, 0x7ff00000, RZ, 0xc0, !PT ;  /* 0x7ff00000070f7812 */ /* 0x000fc600078ec0ff */
[----:B------:R-:W-:Y:S01]  /*02f0*/  @!P0 DMUL R2, R6, 8.98846567431157953865e+307 ;  /* 0x7fe0000006028828 */ /* 0x000fe20000000000 */
[----:B------:R-:W-:-:S03]  /*0300*/  ISETP.GE.U32.AND P1, PT, R12, R15, PT ;  /* 0x0000000f0c00720c */ /* 0x000fc60003f26070 */
[----:B------:R-:W-:Y:S01]  /*0310*/  @!P2 LOP3.LUT R13, R7, 0x7ff00000, RZ, 0xc0, !PT ;  /* 0x7ff00000070da812 */ /* 0x000fe200078ec0ff */
[----:B------:R-:W-:Y:S01]  /*0320*/  @!P2 IMAD.MOV.U32 R18, RZ, RZ, RZ ;  /* 0x000000ffff12a224 */ /* 0x000fe200078e00ff */
[----:B------:R-:W0:Y:S02]  /*0330*/  MUFU.RCP64H R17, R3 ;  /* 0x0000000300117308 */ /* 0x000e240000001800 */
[----:B------:R-:W-:Y:S01]  /*0340*/  @!P2 ISETP.GE.U32.AND P3, PT, R12, R13, PT ;  /* 0x0000000d0c00a20c */ /* 0x000fe20003f66070 */
[----:B------:R-:W-:-:S05]  /*0350*/  IMAD.MOV.U32 R13, RZ, RZ, 0x1ca00000 ;  /* 0x1ca00000ff0d7424 */ /* 0x000fca00078e00ff */
[----:B------:R-:W-:-:S04]  /*0360*/  @!P2 SEL R19, R13, 0x63400000, !P3 ;  /* 0x634000000d13a807 */ /* 0x000fc80005800000 */
[----:B------:R-:W-:-:S04]  /*0370*/  @!P2 LOP3.LUT R19, R19, 0x80000000, R9, 0xf8, !PT ;  /* 0x800000001313a812 */ /* 0x000fc800078ef809 */
[----:B------:R-:W-:Y:S01]  /*0380*/  @!P2 LOP3.LUT R19, R19, 0x100000, RZ, 0xfc, !PT ;  /* 0x001000001313a812 */ /* 0x000fe200078efcff */
        /* <DEDUP_REMOVED lines=8> */
[----:B------:R-:W-:Y:S01]  /*0410*/  DFMA R16, R16, R20, R16 ;  /* 0x000000141010722b */ /* 0x000fe20000000010 */
[----:B------:R-:W-:Y:S02]  /*0420*/  IMAD.MOV.U32 R21, RZ, RZ, R12 ;  /* 0x000000ffff157224 */ /* 0x000fe400078e000c */
[----:B------:R-:W-:Y:S01]  /*0430*/  IMAD.MOV.U32 R20, RZ, RZ, R15 ;  /* 0x000000ffff147224 */ /* 0x000fe200078e000f */
[----:B------:R-:W-:Y:S02]  /*0440*/  @!P0 LOP3.LUT R20, R3, 0x7ff00000, RZ, 0xc0, !PT ;  /* 0x7ff0000003148812 */ /* 0x000fe400078ec0ff */
[----:B------:R-:W-:Y:S02]  /*0450*/  @!P2 LOP3.LUT R21, R11, 0x7ff00000, RZ, 0xc0, !PT ;  /* 0x7ff000000b15a812 */ /* 0x000fe400078ec0ff */
[----:B------:R-:W-:Y:S01]  /*0460*/  DMUL R18, R16, R10 ;  /* 0x0000000a10127228 */ /* 0x000fe20000000000 */
[----:B------:R-:W-:Y:S02]  /*0470*/  VIADD R23, R20, 0xffffffff ;  /* 0xffffffff14177836 */ /* 0x000fe40000000000 */
[----:B------:R-:W-:-:S05]  /*0480*/  VIADD R22, R21, 0xffffffff ;  /* 0xffffffff15167836 */ /* 0x000fca0000000000 */
[----:B------:R-:W-:Y:S01]  /*0490*/  DFMA R14, R18, -R2, R10 ;  /* 0x80000002120e722b */ /* 0x000fe2000000000a */
[----:B------:R-:W-:-:S04]  /*04a0*/  ISETP.GT.U32.AND P0, PT, R22, 0x7feffffe, PT ;  /* 0x7feffffe1600780c */ /* 0x000fc80003f04070 */
[----:B------:R-:W-:-:S03]  /*04b0*/  ISETP.GT.U32.OR P0, PT, R23, 0x7feffffe, P0 ;  /* 0x7feffffe1700780c */ /* 0x000fc60000704470 */
[----:B------:R-:W-:-:S10]  /*04c0*/  DFMA R14, R16, R14, R18 ;  /* 0x0000000e100e722b */ /* 0x000fd40000000012 */
[----:B------:R-:W-:Y:S05]  /*04d0*/  @P0 BRA `(.L_x_13) ;  /* 0x00000000006c0947 */ /* 0x000fea0003800000 */
[----:B------:R-:W-:-:S04]  /*04e0*/  LOP3.LUT R9, R7, 0x7ff00000, RZ, 0xc0, !PT ;  /* 0x7ff0000007097812 */ /* 0x000fc800078ec0ff */
[CC--:B------:R-:W-:Y:S02]  /*04f0*/  VIADDMNMX R8, R12.reuse, -R9.reuse, 0xb9600000, !PT ;  /* 0xb96000000c087446 */ /* 0x0c0fe40007800909 */
[----:B------:R-:W-:Y:S02]  /*0500*/  ISETP.GE.U32.AND P0, PT, R12, R9, PT ;  /* 0x000000090c00720c */ /* 0x000fe40003f06070 */
[----:B------:R-:W-:Y:S02]  /*0510*/  VIMNMX R8, PT, PT, R8, 0x46a00000, PT ;  /* 0x46a0000008087848 */ /* 0x000fe40003fe0100 */
[----:B------:R-:W-:-:S05]  /*0520*/  SEL R13, R13, 0x63400000, !P0 ;  /* 0x634000000d0d7807 */ /* 0x000fca0004000000 */
[----:B------:R-:W-:Y:S02]  /*0530*/  IMAD.IADD R16, R8, 0x1, -R13 ;  /* 0x0000000108107824 */ /* 0x000fe400078e0a0d */
[----:B------:R-:W-:Y:S02]  /*0540*/  IMAD.MOV.U32 R8, RZ, RZ, RZ ;  /* 0x000000ffff087224 */ /* 0x000fe400078e00ff */
        /* <DEDUP_REMOVED lines=20> */
.L_x_13:
        /* <DEDUP_REMOVED lines=16> */
.L_x_16:
[----:B------:R-:W-:Y:S01]  /*0790*/  LOP3.LUT R13, R7, 0x80000, RZ, 0xfc, !PT ;  /* 0x00080000070d7812 */ /* 0x000fe200078efcff */
[----:B------:R-:W-:Y:S01]  /*07a0*/  IMAD.MOV.U32 R12, RZ, RZ, R6 ;  /* 0x000000ffff0c7224 */ /* 0x000fe200078e0006 */
[----:B------:R-:W-:Y:S06]  /*07b0*/  BRA `(.L_x_14) ;  /* 0x0000000000087947 */ /* 0x000fec0003800000 */
.L_x_15:
[----:B------:R-:W-:Y:S01]  /*07c0*/  LOP3.LUT R13, R9, 0x80000, RZ, 0xfc, !PT ;  /* 0x00080000090d7812 */ /* 0x000fe200078efcff */
[----:B------:R-:W-:-:S07]  /*07d0*/  IMAD.MOV.U32 R12, RZ, RZ, R8 ;  /* 0x000000ffff0c7224 */ /* 0x000fce00078e0008 */
.L_x_14:
[----:B------:R-:W-:Y:S05]  /*07e0*/  BSYNC.RECONVERGENT B1 ;  /* 0x0000000000017941 */ /* 0x000fea0003800200 */
.L_x_12:
[----:B------:R-:W-:Y:S02]  /*07f0*/  IMAD.MOV.U32 R2, RZ, RZ, R0 ;  /* 0x000000ffff027224 */ /* 0x000fe400078e0000 */
[----:B------:R-:W-:-:S04]  /*0800*/  IMAD.MOV.U32 R3, RZ, RZ, 0x0 ;  /* 0x00000000ff037424 */ /* 0x000fc800078e00ff */
[----:B------:R-:W-:Y:S05]  /*0810*/  RET.REL.NODEC R2 `(_Z11scaleKernelIddEvPT_mm) ;  /* 0xfffffff402f87950 */ /* 0x000fea0003c3ffff */
.L_x_17:
        /* <DEDUP_REMOVED lines=14> */
.L_x_49:


//--------------------- .text._Z11scaleKernelI6float2fEvPT_mm --------------------------
	.section	.text._Z11scaleKernelI6float2fEvPT_mm,"ax",@progbits
	.align	128
        .global         _Z11scaleKernelI6float2fEvPT_mm
        .type           _Z11scaleKernelI6float2fEvPT_mm,@function
        .size           _Z11scaleKernelI6float2fEvPT_mm,(.L_x_50 - _Z11scaleKernelI6float2fEvPT_mm)
        .other          _Z11scaleKernelI6float2fEvPT_mm,@"STO_CUDA_ENTRY STV_DEFAULT"
_Z11scaleKernelI6float2fEvPT_mm:
.text._Z11scaleKernelI6float2fEvPT_mm:
        /* <DEDUP_REMOVED lines=15> */
[----:B------:R-:W-:Y:S01]  /*00f0*/  BSSY.RECONVERGENT B0, `(.L_x_18) ;  /* 0x000000e000007945 */ /* 0x000fe20003800200 */
[----:B0-----:R-:W0:Y:S08]  /*0100*/  I2F.U64 R8, UR6 ;  /* 0x0000000600087d12 */ /* 0x001e300008301000 */
[----:B0-----:R-:W0:Y:S02]  /*0110*/  MUFU.RCP R5, R8 ;  /* 0x0000000800057308 */ /* 0x001e240000001000 */
[----:B0-----:R-:W-:-:S04]  /*0120*/  FFMA R0, -R8, R5, 1 ;  /* 0x3f80000008007423 */ /* 0x001fc80000000105 */
[----:B------:R-:W-:Y:S02]  /*0130*/  FFMA R5, R5, R0, R5 ;  /* 0x0000000005057223 */ /* 0x000fe40000000005 */
[----:B--2---:R-:W0:Y:S02]  /*0140*/  FCHK P0, R2, R8 ;  /* 0x0000000802007302 */ /* 0x004e240000000000 */
[----:B------:R-:W-:-:S04]  /*0150*/  FFMA R4, R2, R5, RZ ;  /* 0x0000000502047223 */ /* 0x000fc800000000ff */
[----:B------:R-:W-:-:S04]  /*0160*/  FFMA R0, -R8, R4, R2 ;  /* 0x0000000408007223 */ /* 0x000fc80000000102 */
[----:B------:R-:W-:Y:S01]  /*0170*/  FFMA R4, R5, R0, R4 ;  /* 0x0000000005047223 */ /* 0x000fe20000000004 */
[----:B0-----:R-:W-:Y:S06]  /*0180*/  @!P0 BRA `(.L_x_19) ;  /* 0x0000000000108947 */ /* 0x001fec0003800000 */
[----:B------:R-:W-:Y:S01]  /*0190*/  IMAD.MOV.U32 R5, RZ, RZ, R8 ;  /* 0x000000ffff057224 */ /* 0x000fe200078e0008 */
[----:B------:R-:W-:-:S07]  /*01a0*/  MOV R10, 0x1c0 ;  /* 0x000001c0000a7802 */ /* 0x000fce0000000f00 */
[----:B------:R-:W-:Y:S05]  /*01b0*/  CALL.REL.NOINC `($__internal_2_$__cuda_sm3x_div_rn_noftz_f32_slowpath) ;  /* 0x00000000004c7944 */ /* 0x000fea0003c00000 */
[----:B------:R-:W-:-:S07]  /*01c0*/  IMAD.MOV.U32 R4, RZ, RZ, R0 ;  /* 0x000000ffff047224 */ /* 0x000fce00078e0000 */
.L_x_19:
[----:B------:R-:W-:Y:S05]  /*01d0*/  BSYNC.RECONVERGENT B0 ;  /* 0x0000000000007941 */ /* 0x000fea0003800200 */
.L_x_18:
[----:B------:R-:W0:Y:S01]  /*01e0*/  MUFU.RCP R5, R8 ;  /* 0x0000000800057308 */ /* 0x000e220000001000 */
[----:B------:R-:W-:Y:S07]  /*01f0*/  BSSY.RECONVERGENT B0, `(.L_x_20) ;  /* 0x000000d000007945 */ /* 0x000fee0003800200 */
[----:B------:R-:W1:Y:S01]  /*0200*/  FCHK P0, R3, R8 ;  /* 0x0000000803007302 */ /* 0x000e620000000000 */
[----:B0-----:R-:W-:-:S04]  /*0210*/  FFMA R0, -R8, R5, 1 ;  /* 0x3f80000008007423 */ /* 0x001fc80000000105 */
[----:B------:R-:W-:-:S04]  /*0220*/  FFMA R2, R5, R0, R5 ;  /* 0x0000000005027223 */ /* 0x000fc80000000005 */
[----:B------:R-:W-:-:S04]  /*0230*/  FFMA R5, R3, R2, RZ ;  /* 0x0000000203057223 */ /* 0x000fc800000000ff */
[----:B------:R-:W-:-:S04]  /*0240*/  FFMA R0, -R8, R5, R3 ;  /* 0x0000000508007223 */ /* 0x000fc80000000103 */
[----:B------:R-:W-:Y:S01]  /*0250*/  FFMA R5, R2, R0, R5 ;  /* 0x0000000002057223 */ /* 0x000fe20000000005 */
[----:B-1----:R-:W-:Y:S06]  /*0260*/  @!P0 BRA `(.L_x_21) ;  /* 0x0000000000148947 */ /* 0x002fec0003800000 */
[----:B------:R-:W-:Y:S01]  /*0270*/  IMAD.MOV.U32 R2, RZ, RZ, R3 ;  /* 0x000000ffff027224 */ /* 0x000fe200078e0003 */
[----:B------:R-:W-:Y:S01]  /*0280*/  MOV R10, 0x2b0 ;  /* 0x000002b0000a7802 */ /* 0x000fe20000000f00 */
[----:B------:R-:W-:-:S07]  /*0290*/  IMAD.MOV.U32 R5, RZ, RZ, R8 ;  /* 0x000000ffff057224 */ /* 0x000fce00078e0008 */
[----:B------:R-:W-:Y:S05]  /*02a0*/  CALL.REL.NOINC `($__internal_2_$__cuda_sm3x_div_rn_noftz_f32_slowpath) ;  /* 0x0000000000107944 */ /* 0x000fea0003c00000 */
[----:B------:R-:W-:-:S07]  /*02b0*/  IMAD.MOV.U32 R5, RZ, RZ, R0 ;  /* 0x000000ffff057224 */ /* 0x000fce00078e0000 */
.L_x_21:
[----:B------:R-:W-:Y:S05]  /*02c0*/  BSYNC.RECONVERGENT B0 ;  /* 0x0000000000007941 */ /* 0x000fea0003800200 */
.L_x_20:
[----:B------:R-:W-:Y:S01]  /*02d0*/  STG.E.64 desc[UR4][R6.64], R4 ;  /* 0x0000000406007986 */ /* 0x000fe2000c101b04 */
[----:B------:R-:W-:Y:S05]  /*02e0*/  EXIT ;  /* 0x000000000000794d */ /* 0x000fea0003800000 */
        .weak           $__internal_2_$__cuda_sm3x_div_rn_noftz_f32_slowpath
        .type           $__internal_2_$__cuda_sm3x_div_rn_noftz_f32_slowpath,@function
        .size           $__internal_2_$__cuda_sm3x_div_rn_noftz_f32_slowpath,(.L_x_50 - $__internal_2_$__cuda_sm3x_div_rn_noftz_f32_slowpath)
$__internal_2_$__cuda_sm3x_div_rn_noftz_f32_slowpath:
[----:B------:R-:W-:Y:S01]  /*02f0*/  SHF.R.U32.HI R9, RZ, 0x17, R5 ;  /* 0x00000017ff097819 */ /* 0x000fe20000011605 */
[----:B------:R-:W-:Y:S01]  /*0300*/  BSSY.RECONVERGENT B1, `(.L_x_22) ;  /* 0x0000062000017945 */ /* 0x000fe20003800200 */
[----:B------:R-:W-:Y:S02]  /*0310*/  SHF.R.U32.HI R0, RZ, 0x17, R2 ;  /* 0x00000017ff007819 */ /* 0x000fe40000011602 */
[----:B------:R-:W-:Y:S02]  /*0320*/  LOP3.LUT R16, R9, 0xff, RZ, 0xc0, !PT ;  /* 0x000000ff09107812 */ /* 0x000fe400078ec0ff */
[----:B------:R-:W-:-:S03]  /*0330*/  LOP3.LUT R14, R0, 0xff, RZ, 0xc0, !PT ;  /* 0x000000ff000e7812 */ /* 0x000fc600078ec0ff */
[----:B------:R-:W-:Y:S02]  /*0340*/  VIADD R11, R16, 0xffffffff ;  /* 0xffffffff100b7836 */ /* 0x000fe40000000000 */
[----:B------:R-:W-:-:S03]  /*0350*/  VIADD R0, R14, 0xffffffff ;  /* 0xffffffff0e007836 */ /* 0x000fc60000000000 */
[----:B------:R-:W-:-:S04]  /*0360*/  ISETP.GT.U32.AND P0, PT, R11, 0xfd, PT ;  /* 0x000000fd0b00780c */ /* 0x000fc80003f04070 */
[----:B------:R-:W-:-:S13]  /*0370*/  ISETP.GT.U32.OR P0, PT, R0, 0xfd, P0 ;  /* 0x000000fd0000780c */ /* 0x000fda0000704470 */
[----:B------:R-:W-:Y:S01]  /*0380*/  @!P0 IMAD.MOV.U32 R9, RZ, RZ, RZ ;  /* 0x000000ffff098224 */ /* 0x000fe200078e00ff */
[----:B------:R-:W-:Y:S06]  /*0390*/  @!P0 BRA `(.L_x_23) ;  /* 0x00000000005c8947 */ /* 0x000fec0003800000 */
[----:B------:R-:W-:Y:S02]  /*03a0*/  FSETP.GTU.FTZ.AND P0, PT, |R2|, +INF , PT ;  /* 0x7f8000000200780b */ /* 0x000fe40003f1c200 */
[----:B------:R-:W-:-:S04]  /*03b0*/  FSETP.GTU.FTZ.AND P1, PT, |R5|, +INF , PT ;  /* 0x7f8000000500780b */ /* 0x000fc80003f3c200 */
[----:B------:R-:W-:-:S13]  /*03c0*/  PLOP3.LUT P0, PT, P0, P1, PT, 0xf8, 0x8f ;  /* 0x00000000008f781c */ /* 0x000fda0000703f70 */
[----:B------:R-:W-:Y:S05]  /*03d0*/  @P0 BRA `(.L_x_24) ;  /* 0x00000004004c0947 */ /* 0x000fea0003800000 */
[----:B------:R-:W-:-:S13]  /*03e0*/  LOP3.LUT P0, RZ, R5, 0x7fffffff, R2, 0xc8, !PT ;  /* 0x7fffffff05ff7812 */ /* 0x000fda000780c802 */
[----:B------:R-:W-:Y:S05]  /*03f0*/  @!P0 BRA `(.L_x_25) ;  /* 0x00000004003c8947 */ /* 0x000fea0003800000 */
[C---:B------:R-:W-:Y:S02]  /*0400*/  FSETP.NEU.FTZ.AND P2, PT, |R2|.reuse, +INF , PT ;  /* 0x7f8000000200780b */ /* 0x040fe40003f5d200 */
[----:B------:R-:W-:Y:S02]  /*0410*/  FSETP.NEU.FTZ.AND P1, PT, |R5|, +INF , PT ;  /* 0x7f8000000500780b */ /* 0x000fe40003f3d200 */
[----:B------:R-:W-:-:S11]  /*0420*/  FSETP.NEU.FTZ.AND P0, PT, |R2|, +INF , PT ;  /* 0x7f8000000200780b */ /* 0x000fd60003f1d200 */
[----:B------:R-:W-:Y:S05]  /*0430*/  @!P1 BRA !P2, `(.L_x_25) ;  /* 0x00000004002c9947 */ /* 0x000fea0005000000 */
[----:B------:R-:W-:-:S04]  /*0440*/  LOP3.LUT P2, RZ, R2, 0x7fffffff, RZ, 0xc0, !PT ;  /* 0x7fffffff02ff7812 */ /* 0x000fc8000784c0ff */
[----:B------:R-:W-:-:S13]  /*0450*/  PLOP3.LUT P1, PT, P1, P2, PT, 0x2f, 0xf2 ;  /* 0x0000000000f2781c */ /* 0x000fda0000f24577 */
[----:B------:R-:W-:Y:S05]  /*0460*/  @P1 BRA `(.L_x_26) ;  /* 0x0000000400181947 */ /* 0x000fea0003800000 */
[----:B------:R-:W-:-:S04]  /*0470*/  LOP3.LUT P1, RZ, R5, 0x7fffffff, RZ, 0xc0, !PT ;  /* 0x7fffffff05ff7812 */ /* 0x000fc8000782c0ff */
[----:B------:R-:W-:-:S13]  /*0480*/  PLOP3.LUT P0, PT, P0, P1, PT, 0x2f, 0xf2 ;  /* 0x0000000000f2781c */ /* 0x000fda0000702577 */
[----:B------:R-:W-:Y:S05]  /*0490*/  @P0 BRA `(.L_x_27) ;  /* 0x0000000400000947 */ /* 0x000fea0003800000 */
[----:B------:R-:W-:Y:S02]  /*04a0*/  ISETP.GE.AND P0, PT, R0, RZ, PT ;  /* 0x000000ff0000720c */ /* 0x000fe40003f06270 */
[----:B------:R-:W-:-:S11]  /*04b0*/  ISETP.GE.AND P1, PT, R11, RZ, PT ;  /* 0x000000ff0b00720c */ /* 0x000fd60003f26270 */
[----:B------:R-:W-:Y:S02]  /*04c0*/  @P0 IMAD.MOV.U32 R9, RZ, RZ, RZ ;  /* 0x000000ffff090224 */ /* 0x000fe400078e00ff */
[----:B------:R-:W-:Y:S01]  /*04d0*/  @!P0 FFMA R2, R2, 1.84467440737095516160e+19, RZ ;  /* 0x5f80000002028823 */ /* 0x000fe200000000ff */
[----:B------:R-:W-:Y:S02]  /*04e0*/  @!P0 IMAD.MOV.U32 R9, RZ, RZ, -0x40 ;  /* 0xffffffc0ff098424 */ /* 0x000fe400078e00ff */
[----:B------:R-:W-:Y:S02]  /*04f0*/  @!P1 FFMA R5, R5, 1.84467440737095516160e+19, RZ ;  /* 0x5f80000005059823 */ /* 0x000fe400000000ff */
[----:B------:R-:W-:-:S07]  /*0500*/  @!P1 VIADD R9, R9, 0x40 ;  /* 0x0000004009099836 */ /* 0x000fce0000000000 */
.L_x_23:
[----:B------:R-:W-:Y:S01]  /*0510*/  LEA R0, R16, 0xc0800000, 0x17 ;  /* 0xc080000010007811 */ /* 0x000fe200078eb8ff */
[----:B------:R-:W-:Y:S04]  /*0520*/  BSSY.RECONVERGENT B2, `(.L_x_28) ;  /* 0x0000036000027945 */ /* 0x000fe80003800200 */
[----:B------:R-:W-:Y:S02]  /*0530*/  IMAD.IADD R11, R5, 0x1, -R0 ;  /* 0x00000001050b7824 */ /* 0x000fe400078e0a00 */
[----:B------:R-:W-:Y:S02]  /*0540*/  VIADD R5, R14, 0xffffff81 ;  /* 0xffffff810e057836 */ /* 0x000fe40000000000 */
[----:B------:R-:W0:Y:S01]  /*0550*/  MUFU.RCP R12, R11 ;  /* 0x0000000b000c7308 */ /* 0x000e220000001000 */
[----:B------:R-:W-:Y:S01]  /*0560*/  FADD.FTZ R13, -R11, -RZ ;  /* 0x800000ff0b0d7221 */ /* 0x000fe20000010100 */
[----:B------:R-:W-:-:S03]  /*0570*/  IMAD R0, R5, -0x800000, R2 ;  /* 0xff80000005007824 */ /* 0x000fc600078e0202 */
[----:B0-----:R-:W-:-:S04]  /*0580*/  FFMA R15, R12, R13, 1 ;  /* 0x3f8000000c0f7423 */ /* 0x001fc8000000000d */
[----:B------:R-:W-:Y:S01]  /*0590*/  FFMA R17, R12, R15, R12 ;  /* 0x0000000f0c117223 */ /* 0x000fe2000000000c */
[----:B------:R-:W-:-:S03]  /*05a0*/  IADD3 R12, PT, PT, R5, 0x7f, -R16 ;  /* 0x0000007f050c7810 */ /* 0x000fc60007ffe810 */
[----:B------:R-:W-:Y:S02]  /*05b0*/  FFMA R2, R0, R17, RZ ;  /* 0x0000001100027223 */ /* 0x000fe400000000ff */
[----:B------:R-:W-:Y:S02]  /*05c0*/  IMAD.IADD R9, R12, 0x1, R9 ;  /* 0x000000010c097824 */ /* 0x000fe400078e0209 */
[----:B------:R-:W-:-:S04]  /*05d0*/  FFMA R15, R13, R2, R0 ;  /* 0x000000020d0f7223 */ /* 0x000fc80000000000 */
[----:B------:R-:W-:-:S04]  /*05e0*/  FFMA R14, R17, R15, R2 ;  /* 0x0000000f110e7223 */ /* 0x000fc80000000002 */
[----:B------:R-:W-:-:S04]  /*05f0*/  FFMA R13, R13, R14, R0 ;  /* 0x0000000e0d0d7223 */ /* 0x000fc80000000000 */
[----:B------:R-:W-:-:S05]  /*0600*/  FFMA R0, R17, R13, R14 ;  /* 0x0000000d11007223 */ /* 0x000fca000000000e */
[----:B------:R-:W-:-:S04]  /*0610*/  SHF.R.U32.HI R2, RZ, 0x17, R0 ;  /* 0x00000017ff027819 */ /* 0x000fc80000011600 */
[----:B------:R-:W-:-:S05]  /*0620*/  LOP3.LUT R2, R2, 0xff, RZ, 0xc0, !PT ;  /* 0x000000ff02027812 */ /* 0x000fca00078ec0ff */
[----:B------:R-:W-:-:S04]  /*0630*/  IMAD.IADD R11, R2, 0x1, R9 ;  /* 0x00000001020b7824 */ /* 0x000fc800078e0209 */
[----:B------:R-:W-:-:S05]  /*0640*/  VIADD R2, R11, 0xffffffff ;  /* 0xffffffff0b027836 */ /* 0x000fca0000000000 */
[----:B------:R-:W-:-:S13]  /*0650*/  ISETP.GE.U32.AND P0, PT, R2, 0xfe, PT ;  /* 0x000000fe0200780c */ /* 0x000fda0003f06070 */
[----:B------:R-:W-:Y:S05]  /*0660*/  @!P0 BRA `(.L_x_29) ;  /* 0x0000000000808947 */ /* 0x000fea0003800000 */
[----:B------:R-:W-:-:S13]  /*0670*/  ISETP.GT.AND P0, PT, R11, 0xfe, PT ;  /* 0x000000fe0b00780c */ /* 0x000fda0003f04270 */
[----:B------:R-:W-:Y:S05]  /*0680*/  @P0 BRA `(.L_x_30) ;  /* 0x00000000006c0947 */ /* 0x000fea0003800000 */
[----:B------:R-:W-:-:S13]  /*0690*/  ISETP.GE.AND P0, PT, R11, 0x1, PT ;  /* 0x000000010b00780c */ /* 0x000fda0003f06270 */
[----:B------:R-:W-:Y:S05]  /*06a0*/  @P0 BRA `(.L_x_31) ;  /* 0x0000000000740947 */ /* 0x000fea0003800000 */
[----:B------:R-:W-:Y:S02]  /*06b0*/  ISETP.GE.AND P0, PT, R11, -0x18, PT ;  /* 0xffffffe80b00780c */ /* 0x000fe40003f06270 */
[----:B------:R-:W-:-:S11]  /*06c0*/  LOP3.LUT R0, R0, 0x80000000, RZ, 0xc0, !PT ;  /* 0x8000000000007812 */ /* 0x000fd600078ec0ff */
[----:B------:R-:W-:Y:S05]  /*06d0*/  @!P0 BRA `(.L_x_31) ;  /* 0x0000000000688947 */ /* 0x000fea0003800000 */
[-CC-:B------:R-:W-:Y:S01]  /*06e0*/  FFMA.RZ R2, R17, R13.reuse, R14.reuse ;  /* 0x0000000d11027223 */ /* 0x180fe2000000c00e */
[----:B------:R-:W-:Y:S02]  /*06f0*/  VIADD R12, R11, 0x20 ;  /* 0x000000200b0c7836 */ /* 0x000fe40000000000 */
[-CC-:B------:R-:W-:Y:S01]  /*0700*/  FFMA.RM R5, R17, R13.reuse, R14.reuse ;  /* 0x0000000d11057223 */ /* 0x180fe2000000400e */
[----:B------:R-:W-:Y:S02]  /*0710*/  ISETP.NE.AND P2, PT, R11, RZ, PT ;  /* 0x000000ff0b00720c */ /* 0x000fe40003f45270 */
[----:B------:R-:W-:Y:S01]  /*0720*/  LOP3.LUT R9, R2, 0x7fffff, RZ, 0xc0, !PT ;  /* 0x007fffff02097812 */ /* 0x000fe200078ec0ff */
[----:B------:R-:W-:Y:S01]  /*0730*/  FFMA.RP R2, R17, R13, R14 ;  /* 0x0000000d11027223 */ /* 0x000fe2000000800e */
[----:B------:R-:W-:Y:S01]  /*0740*/  ISETP.NE.AND P1, PT, R11, RZ, PT ;  /* 0x000000ff0b00720c */ /* 0x000fe20003f25270 */
[----:B------:R-:W-:Y:S01]  /*0750*/  IMAD.MOV R11, RZ, RZ, -R11 ;  /* 0x000000ffff0b7224 */ /* 0x000fe200078e0a0b */
[----:B------:R-:W-:-:S02]  /*0760*/  LOP3.LUT R9, R9, 0x800000, RZ, 0xfc, !PT ;  /* 0x0080000009097812 */ /* 0x000fc400078efcff */
[----:B------:R-:W-:Y:S02]  /*0770*/  FSETP.NEU.FTZ.AND P0, PT, R2, R5, PT ;  /* 0x000000050200720b */ /* 0x000fe40003f1d000 */
[----:B------:R-:W-:Y:S02]  /*0780*/  SHF.L.U32 R12, R9, R12, RZ ;  /* 0x0000000c090c7219 */ /* 0x000fe400000006ff */
[----:B------:R-:W-:Y:S02]  /*0790*/  SEL R2, R11, RZ, P2 ;  /* 0x000000ff0b027207 */ /* 0x000fe40001000000 */
[----:B------:R-:W-:Y:S02]  /*07a0*/  ISETP.NE.AND P1, PT, R12, RZ, P1 ;  /* 0x000000ff0c00720c */ /* 0x000fe40000f25270 */
[----:B------:R-:W-:Y:S02]  /*07b0*/  SHF.R.U32.HI R2, RZ, R2, R9 ;  /* 0x00000002ff027219 */ /* 0x000fe40000011609 */
[----:B------:R-:W-:-:S02]  /*07c0*/  PLOP3.LUT P0, PT, P0, P1, PT, 0xf8, 0x8f ;  /* 0x00000000008f781c */ /* 0x000fc40000703f70 */
[----:B------:R-:W-:Y:S02]  /*07d0*/  SHF.R.U32.HI R12, RZ, 0x1, R2 ;  /* 0x00000001ff0c7819 */ /* 0x000fe40000011602 */
[----:B------:R-:W-:-:S04]  /*07e0*/  SEL R5, RZ, 0x1, !P0 ;  /* 0x00000001ff057807 */ /* 0x000fc80004000000 */
[----:B------:R-:W-:-:S04]  /*07f0*/  LOP3.LUT R5, R5, 0x1, R12, 0xf8, !PT ;  /* 0x0000000105057812 */ /* 0x000fc800078ef80c */
[----:B------:R-:W-:-:S05]  /*0800*/  LOP3.LUT R5, R5, R2, RZ, 0xc0, !PT ;  /* 0x0000000205057212 */ /* 0x000fca00078ec0ff */
[----:B------:R-:W-:-:S05]  /*0810*/  IMAD.IADD R5, R12, 0x1, R5 ;  /* 0x000000010c057824 */ /* 0x000fca00078e0205 */
[----:B------:R-:W-:Y:S01]  /*0820*/  LOP3.LUT R0, R5, R0, RZ, 0xfc, !PT ;  /* 0x0000000005007212 */ /* 0x000fe200078efcff */
[----:B------:R-:W-:Y:S06]  /*0830*/  BRA `(.L_x_31) ;  /* 0x0000000000107947 */ /* 0x000fec0003800000 */
.L_x_30:
[----:B------:R-:W-:-:S04]  /*0840*/  LOP3.LUT R0, R0, 0x80000000, RZ, 0xc0, !PT ;  /* 0x8000000000007812 */ /* 0x000fc800078ec0ff */
[----:B------:R-:W-:Y:S01]  /*0850*/  LOP3.LUT R0, R0, 0x7f800000, RZ, 0xfc, !PT ;  /* 0x7f80000000007812 */ /* 0x000fe200078efcff */
[----:B------:R-:W-:Y:S06]  /*0860*/  BRA `(.L_x_31) ;  /* 0x0000000000047947 */ /* 0x000fec0003800000 */
.L_x_29:
[----:B------:R-:W-:-:S07]  /*0870*/  IMAD R0, R9, 0x800000, R0 ;  /* 0x0080000009007824 */ /* 0x000fce00078e0200 */
.L_x_31:
[----:B------:R-:W-:Y:S05]  /*0880*/  BSYNC.RECONVERGENT B2 ;  /* 0x0000000000027941 */ /* 0x000fea0003800200 */
.L_x_28:
[----:B------:R-:W-:Y:S05]  /*0890*/  BRA `(.L_x_32) ;  /* 0x0000000000207947 */ /* 0x000fea0003800000 */
.L_x_27:
[----:B------:R-:W-:-:S04]  /*08a0*/  LOP3.LUT R0, R5, 0x80000000, R2, 0x48, !PT ;  /* 0x8000000005007812 */ /* 0x000fc800078e4802 */
[----:B------:R-:W-:Y:S01]  /*08b0*/  LOP3.LUT R0, R0, 0x7f800000, RZ, 0xfc, !PT ;  /* 0x7f80000000007812 */ /* 0x000fe200078efcff */
[----:B------:R-:W-:Y:S06]  /*08c0*/  BRA `(.L_x_32) ;  /* 0x0000000000147947 */ /* 0x000fec0003800000 */
.L_x_26:
[----:B------:R-:W-:Y:S01]  /*08d0*/  LOP3.LUT R0, R5, 0x80000000, R2, 0x48, !PT ;  /* 0x8000000005007812 */ /* 0x000fe200078e4802 */
[----:B------:R-:W-:Y:S06]  /*08e0*/  BRA `(.L_x_32) ;  /* 0x00000000000c7947 */ /* 0x000fec0003800000 */
.L_x_25:
[----:B------:R-:W0:Y:S01]  /*08f0*/  MUFU.RSQ R0, -QNAN ;  /* 0xffc0000000007908 */ /* 0x000e220000001400 */
[----:B------:R-:W-:Y:S05]  /*0900*/  BRA `(.L_x_32) ;  /* 0x0000000000047947 */ /* 0x000fea0003800000 */
.L_x_24:
[----:B------:R-:W-:-:S07]  /*0910*/  FADD.FTZ R0, R2, R5 ;  /* 0x0000000502007221 */ /* 0x000fce0000010000 */
.L_x_32:
[----:B------:R-:W-:Y:S05]  /*0920*/  BSYNC.RECONVERGENT B1 ;  /* 0x0000000000017941 */ /* 0x000fea0003800200 */
.L_x_22:
[----:B------:R-:W-:-:S04]  /*0930*/  IMAD.MOV.U32 R11, RZ, RZ, 0x0 ;  /* 0x00000000ff0b7424 */ /* 0x000fc800078e00ff */
[----:B0-----:R-:W-:Y:S05]  /*0940*/  RET.REL.NODEC R10 `(_Z11scaleKernelI6float2fEvPT_mm) ;  /* 0xfffffff40aac7950 */ /* 0x001fea0003c3ffff */
.L_x_33:
        /* <DEDUP_REMOVED lines=11> */
.L_x_50:


//--------------------- .text._Z11scaleKernelIffEvPT_mm --------------------------
	.section	.text._Z11scaleKernelIffEvPT_mm,"ax",@progbits
	.align	128
        .global         _Z11scaleKernelIffEvPT_mm
        .type           _Z11scaleKernelIffEvPT_mm,@function
        .size           _Z11scaleKernelIffEvPT_mm,(.L_x_51 - _Z11scaleKernelIffEvPT_mm)
        .other          _Z11scaleKernelIffEvPT_mm,@"STO_CUDA_ENTRY STV_DEFAULT"
_Z11scaleKernelIffEvPT_mm:
.text._Z11scaleKernelIffEvPT_mm:
        /* <DEDUP_REMOVED lines=14> */
[----:B-1----:R-:W2:Y:S01]  /*00e0*/  LDG.E R0, desc[UR4][R4.64] ;  /* 0x0000000404007981 */ /* 0x002ea2000c1e1900 */
        /* <DEDUP_REMOVED lines=10> */
[----:B------:R-:W-:-:S07]  /*0190*/  MOV R2, 0x1b0 ;  /* 0x000001b000027802 */ /* 0x000fce0000000f00 */
[----:B------:R-:W-:Y:S05]  /*01a0*/  CALL.REL.NOINC `($__internal_3_$__cuda_sm3x_div_rn_noftz_f32_slowpath) ;  /* 0x0000000000107944 */ /* 0x000fea0003c00000 */
[----:B------:R-:W-:-:S07]  /*01b0*/  IMAD.MOV.U32 R7, RZ, RZ, R0 ;  /* 0x000000ffff077224 */ /* 0x000fce00078e0000 */
.L_x_35:
[----:B------:R-:W-:Y:S05]  /*01c0*/  BSYNC.RECONVERGENT B0 ;  /* 0x0000000000007941 */ /* 0x000fea0003800200 */
.L_x_34:
[----:B------:R-:W-:Y:S01]  /*01d0*/  STG.E desc[UR4][R4.64], R7 ;  /* 0x0000000704007986 */ /* 0x000fe2000c101904 */
[----:B------:R-:W-:Y:S05]  /*01e0*/  EXIT ;  /* 0x000000000000794d */ /* 0x000fea0003800000 */
        .weak           $__internal_3_$__cuda_sm3x_div_rn_noftz_f32_slowpath
        .type           $__internal_3_$__cuda_sm3x_div_rn_noftz_f32_slowpath,@function
        .size           $__internal_3_$__cuda_sm3x_div_rn_noftz_f32_slowpath,(.L_x_51 - $__internal_3_$__cuda_sm3x_div_rn_noftz_f32_slowpath)
$__internal_3_$__cuda_sm3x_div_rn_noftz_f32_slowpath:
[--C-:B------:R-:W-:Y:S01]  /*01f0*/  SHF.R.U32.HI R7, RZ, 0x17, R3.reuse ;  /* 0x00000017ff077819 */ /* 0x100fe20000011603 */
[----:B------:R-:W-:Y:S01]  /*0200*/  BSSY.RECONVERGENT B1, `(.L_x_36) ;  /* 0x0000064000017945 */ /* 0x000fe20003800200 */
[--C-:B------:R-:W-:Y:S01]  /*0210*/  SHF.R.U32.HI R6, RZ, 0x17, R0.reuse ;  /* 0x00000017ff067819 */ /* 0x100fe20000011600 */
[----:B------:R-:W-:Y:S01]  /*0220*/  IMAD.MOV.U32 R8, RZ, RZ, R0 ;  /* 0x000000ffff087224 */ /* 0x000fe200078e0000 */
[----:B------:R-:W-:Y:S01]  /*0230*/  LOP3.LUT R7, R7, 0xff, RZ, 0xc0, !PT ;  /* 0x000000ff07077812 */ /* 0x000fe200078ec0ff */
[----:B------:R-:W-:Y:S01]  /*0240*/  IMAD.MOV.U32 R9, RZ, RZ, R3 ;  /* 0x000000ffff097224 */ /* 0x000fe200078e0003 */
        /* <DEDUP_REMOVED lines=30> */
.L_x_37:
[----:B------:R-:W-:Y:S01]  /*0430*/  LEA R0, R7, 0xc0800000, 0x17 ;  /* 0xc080000007007811 */ /* 0x000fe200078eb8ff */
[----:B------:R-:W-:Y:S01]  /*0440*/  VIADD R6, R6, 0xffffff81 ;  /* 0xffffff8106067836 */ /* 0x000fe20000000000 */
[----:B------:R-:W-:Y:S03]  /*0450*/  BSSY.RECONVERGENT B2, `(.L_x_42) ;  /* 0x0000035000027945 */ /* 0x000fe60003800200 */
[----:B------:R-:W-:Y:S01]  /*0460*/  IMAD.IADD R9, R9, 0x1, -R0 ;  /* 0x0000000109097824 */ /* 0x000fe200078e0a00 */
[C---:B------:R-:W-:Y:S01]  /*0470*/  IADD3 R7, PT, PT, R6.reuse, 0x7f, -R7 ;  /* 0x0000007f06077810 */ /* 0x040fe20007ffe807 */
[----:B------:R-:W-:Y:S02]  /*0480*/  IMAD R0, R6, -0x800000, R8 ;  /* 0xff80000006007824 */ /* 0x000fe400078e0208 */
[----:B------:R-:W0:Y:S01]  /*0490*/  MUFU.RCP R3, R9 ;  /* 0x0000000900037308 */ /* 0x000e220000001000 */
[----:B------:R-:W-:Y:S01]  /*04a0*/  FADD.FTZ R11, -R9, -RZ ;  /* 0x800000ff090b7221 */ /* 0x000fe20000010100 */
[----:B------:R-:W-:-:S03]  /*04b0*/  IMAD.IADD R7, R7, 0x1, R10 ;  /* 0x0000000107077824 */ /* 0x000fc600078e020a */
[----:B0-----:R-:W-:-:S04]  /*04c0*/  FFMA R12, R3, R11, 1 ;  /* 0x3f800000030c7423 */ /* 0x001fc8000000000b */
[----:B------:R-:W-:-:S04]  /*04d0*/  FFMA R12, R3, R12, R3 ;  /* 0x0000000c030c7223 */ /* 0x000fc80000000003 */
[----:B------:R-:W-:-:S04]  /*04e0*/  FFMA R3, R0, R12, RZ ;  /* 0x0000000c00037223 */ /* 0x000fc800000000ff */
        /* <DEDUP_REMOVED lines=17> */
[CCC-:B------:R-:W-:Y:S01]  /*0600*/  FFMA.RZ R3, R12.reuse, R8.reuse, R13.reuse ;  /* 0x000000080c037223 */ /* 0x1c0fe2000000c00d */
[CCC-:B------:R-:W-:Y:S01]  /*0610*/  FFMA.RM R6, R12.reuse, R8.reuse, R13.reuse ;  /* 0x000000080c067223 */ /* 0x1c0fe2000000400d */
[C---:B------:R-:W-:Y:S02]  /*0620*/  ISETP.NE.AND P2, PT, R9.reuse, RZ, PT ;  /* 0x000000ff0900720c */ /* 0x040fe40003f45270 */
[----:B------:R-:W-:Y:S02]  /*0630*/  ISETP.NE.AND P1, PT, R9, RZ, PT ;  /* 0x000000ff0900720c */ /* 0x000fe40003f25270 */
[----:B------:R-:W-:Y:S01]  /*0640*/  LOP3.LUT R7, R3, 0x7fffff, RZ, 0xc0, !PT ;  /* 0x007fffff03077812 */ /* 0x000fe200078ec0ff */
[----:B------:R-:W-:Y:S01]  /*0650*/  FFMA.RP R3, R12, R8, R13 ;  /* 0x000000080c037223 */ /* 0x000fe2000000800d */
[----:B------:R-:W-:Y:S02]  /*0660*/  VIADD R8, R9, 0x20 ;  /* 0x0000002009087836 */ /* 0x000fe40000000000 */
[----:B------:R-:W-:Y:S01]  /*0670*/  LOP3.LUT R7, R7, 0x800000, RZ, 0xfc, !PT ;  /* 0x0080000007077812 */ /* 0x000fe200078efcff */
[----:B------:R-:W-:Y:S01]  /*0680*/  IMAD.MOV R9, RZ, RZ, -R9 ;  /* 0x000000ffff097224 */ /* 0x000fe200078e0a09 */
[----:B------:R-:W-:-:S02]  /*0690*/  FSETP.NEU.FTZ.AND P0, PT, R3, R6, PT ;  /* 0x000000060300720b */ /* 0x000fc40003f1d000 */
[----:B------:R-:W-:Y:S02]  /*06a0*/  SHF.L.U32 R8, R7, R8, RZ ;  /* 0x0000000807087219 */ /* 0x000fe400000006ff */
[----:B------:R-:W-:Y:S02]  /*06b0*/  SEL R6, R9, RZ, P2 ;  /* 0x000000ff09067207 */ /* 0x000fe40001000000 */
[----:B------:R-:W-:Y:S02]  /*06c0*/  ISETP.NE.AND P1, PT, R8, RZ, P1 ;  /* 0x000000ff0800720c */ /* 0x000fe40000f25270 */
[----:B------:R-:W-:Y:S02]  /*06d0*/  SHF.R.U32.HI R6, RZ, R6, R7 ;  /* 0x00000006ff067219 */ /* 0x000fe40000011607 */
[----:B------:R-:W-:Y:S02]  /*06e0*/  PLOP3.LUT P0, PT, P0, P1, PT, 0xf8, 0x8f ;  /* 0x00000000008f781c */ /* 0x000fe40000703f70 */
[----:B------:R-:W-:-:S02]  /*06f0*/  SHF.R.U32.HI R8, RZ, 0x1, R6 ;  /* 0x00000001ff087819 */ /* 0x000fc40000011606 */
[----:B------:R-:W-:-:S04]  /*0700*/  SEL R3, RZ, 0x1, !P0 ;  /* 0x00000001ff037807 */ /* 0x000fc80004000000 */
[----:B------:R-:W-:-:S04]  /*0710*/  LOP3.LUT R3, R3, 0x1, R8, 0xf8, !PT ;  /* 0x0000000103037812 */ /* 0x000fc800078ef808 */
[----:B------:R-:W-:-:S05]  /*0720*/  LOP3.LUT R3, R3, R6, RZ, 0xc0, !PT ;  /* 0x0000000603037212 */ /* 0x000fca00078ec0ff */
[----:B------:R-:W-:-:S05]  /*0730*/  IMAD.IADD R3, R8, 0x1, R3 ;  /* 0x0000000108037824 */ /* 0x000fca00078e0203 */
[----:B------:R-:W-:Y:S01]  /*0740*/  LOP3.LUT R0, R3, R0, RZ, 0xfc, !PT ;  /* 0x0000000003007212 */ /* 0x000fe200078efcff */
[----:B------:R-:W-:Y:S06]  /*0750*/  BRA `(.L_x_45) ;  /* 0x0000000000107947 */ /* 0x000fec0003800000 */
.L_x_44:
[----:B------:R-:W-:-:S04]  /*0760*/  LOP3.LUT R0, R0, 0x80000000, RZ, 0xc0, !PT ;  /* 0x8000000000007812 */ /* 0x000fc800078ec0ff */
[----:B------:R-:W-:Y:S01]  /*0770*/  LOP3.LUT R0, R0, 0x7f800000, RZ, 0xfc, !PT ;  /* 0x7f80000000007812 */ /* 0x000fe200078efcff */
[----:B------:R-:W-:Y:S06]  /*0780*/  BRA `(.L_x_45) ;  /* 0x0000000000047947 */ /* 0x000fec0003800000 */
.L_x_43:
[----:B------:R-:W-:-:S07]  /*0790*/  IMAD R0, R7, 0x800000, R0 ;  /* 0x0080000007007824 */ /* 0x000fce00078e0200 */
.L_x_45:
[----:B------:R-:W-:Y:S05]  /*07a0*/  BSYNC.RECONVERGENT B2 ;  /* 0x0000000000027941 */ /* 0x000fea0003800200 */
.L_x_42:
[----:B------:R-:W-:Y:S05]  /*07b0*/  BRA `(.L_x_46) ;  /* 0x0000000000207947 */ /* 0x000fea0003800000 */
.L_x_41:
[----:B------:R-:W-:-:S04]  /*07c0*/  LOP3.LUT R0, R9, 0x80000000, R8, 0x48, !PT ;  /* 0x8000000009007812 */ /* 0x000fc800078e4808 */
[----:B------:R-:W-:Y:S01]  /*07d0*/  LOP3.LUT R0, R0, 0x7f800000, RZ, 0xfc, !PT ;  /* 0x7f80000000007812 */ /* 0x000fe200078efcff */
[----:B------:R-:W-:Y:S06]  /*07e0*/  BRA `(.L_x_46) ;  /* 0x0000000000147947 */ /* 0x000fec0003800000 */
.L_x_40:
[----:B------:R-:W-:Y:S01]  /*07f0*/  LOP3.LUT R0, R9, 0x80000000, R8, 0x48, !PT ;  /* 0x8000000009007812 */ /* 0x000fe200078e4808 */
[----:B------:R-:W-:Y:S06]  /*0800*/  BRA `(.L_x_46) ;  /* 0x00000000000c7947 */ /* 0x000fec0003800000 */
.L_x_39:
[----:B------:R-:W0:Y:S01]  /*0810*/  MUFU.RSQ R0, -QNAN ;  /* 0xffc0000000007908 */ /* 0x000e220000001400 */
[----:B------:R-:W-:Y:S05]  /*0820*/  BRA `(.L_x_46) ;  /* 0x0000000000047947 */ /* 0x000fea0003800000 */
.L_x_38:
[----:B------:R-:W-:-:S07]  /*0830*/  FADD.FTZ R0, R0, R3 ;  /* 0x0000000300007221 */ /* 0x000fce0000010000 */
.L_x_46:
[----:B------:R-:W-:Y:S05]  /*0840*/  BSYNC.RECONVERGENT B1 ;  /* 0x0000000000017941 */ /* 0x000fea0003800200 */
.L_x_36:
[----:B------:R-:W-:-:S04]  /*0850*/  IMAD.MOV.U32 R3, RZ, RZ, 0x0 ;  /* 0x00000000ff037424 */ /* 0x000fc800078e00ff */
[----:B0-----:R-:W-:Y:S05]  /*0860*/  RET.REL.NODEC R2 `(_Z11scaleKernelIffEvPT_mm) ;  /* 0xfffffff402e47950 */ /* 0x001fea0003c3ffff */
.L_x_47:
        /* <DEDUP_REMOVED lines=9> */
.L_x_51:


//--------------------- .nv.shared.reserved.0     --------------------------
	.section	.nv.shared.reserved.0,"aw",@nobits
	.weak		__nv_reservedSMEM_offset_0_alias
	.size		__nv_reservedSMEM_offset_0_alias, 0, 64
	.other		__nv_reservedSMEM_offset_0_alias,@"STO_CUDA_RESERVED_SHARED STV_DEFAULT"
__nv_reservedSMEM_offset_0_alias:
	.zero		0
	.zero		64


//--------------------- .nv.constant0._Z11scaleKernelI7double2dEvPT_mm --------------------------
	.section	.nv.constant0._Z11scaleKernelI7double2dEvPT_mm,"a",@progbits
	.sectionflags	@""
	.align	4
.nv.constant0._Z11scaleKernelI7double2dEvPT_mm:
	.zero		920


//--------------------- .nv.constant0._Z11scaleKernelIddEvPT_mm --------------------------
	.section	.nv.constant0._Z11scaleKernelIddEvPT_mm,"a",@progbits
	.sectionflags	@""
	.align	4
.nv.constant0._Z11scaleKernelIddEvPT_mm:
	.zero		920


//--------------------- .nv.constant0._Z11scaleKernelI6float2fEvPT_mm --------------------------
	.section	.nv.constant0._Z11scaleKernelI6float2fEvPT_mm,"a",@progbits
	.sectionflags	@""
	.align	4
.nv.constant0._Z11scaleKernelI6float2fEvPT_mm:
	.zero		920


//--------------------- .nv.constant0._Z11scaleKernelIffEvPT_mm --------------------------
	.section	.nv.constant0._Z11scaleKernelIffEvPT_mm,"a",@progbits
	.sectionflags	@""
	.align	4
.nv.constant0._Z11scaleKernelIffEvPT_mm:
	.zero		920


//--------------------- SYMBOLS --------------------------

	.type		.nv.reservedSmem.offset0,@object
	.size		.nv.reservedSmem.offset0,0x4
